//
// Generated by NVIDIA NVVM Compiler
//
// Compiler Build ID: CL-36424714
// Cuda compilation tools, release 13.0, V13.0.88
// Based on NVVM 20.0.0
//

.version 9.0
.target sm_100
.address_size 64

	// .globl	add_f32

.visible .entry add_f32(
	.param .u64 .ptr .align 1 add_f32_param_0,
	.param .u64 .ptr .align 1 add_f32_param_1,
	.param .u64 .ptr .align 1 add_f32_param_2,
	.param .u64 add_f32_param_3
)
{
	.reg .pred 	%p<4>;
	.reg .b32 	%r<23>;
	.reg .b32 	%f<4>;
	.reg .b64 	%rd<17>;

	ld.param.u64 	%rd8, [add_f32_param_0];
	ld.param.u64 	%rd9, [add_f32_param_1];
	ld.param.u64 	%rd10, [add_f32_param_2];
	ld.param.u64 	%rd11, [add_f32_param_3];
	mov.u32 	%r2, %ntid.x;
	mov.u32 	%r3, %ntid.y;
	mov.u32 	%r4, %ntid.z;
	mov.u32 	%r5, %ctaid.x;
	mov.u32 	%r6, %nctaid.y;
	mov.u32 	%r7, %nctaid.z;
	mov.u32 	%r8, %ctaid.y;
	mov.u32 	%r9, %ctaid.z;
	mad.lo.s32 	%r10, %r5, %r6, %r8;
	mad.lo.s32 	%r11, %r10, %r7, %r9;
	mov.u32 	%r12, %tid.x;
	mov.u32 	%r13, %tid.y;
	mov.u32 	%r14, %tid.z;
	mad.lo.s32 	%r15, %r11, %r2, %r12;
	mad.lo.s32 	%r16, %r15, %r3, %r13;
	mad.lo.s32 	%r17, %r16, %r4, %r14;
	cvt.u64.u32 	%rd16, %r17;
	mov.u32 	%r18, %nctaid.x;
	mul.lo.s32 	%r19, %r18, %r6;
	mul.lo.s32 	%r20, %r19, %r7;
	mul.lo.s32 	%r21, %r20, %r2;
	mul.lo.s32 	%r22, %r21, %r3;
	mul.lo.s32 	%r1, %r22, %r4;
	setp.le.u64 	%p1, %rd11, %rd16;
	@%p1 bra 	$L__BB0_4;
	cvt.u64.u32 	%rd2, %r1;
	cvta.to.global.u64 	%rd3, %rd8;
	cvta.to.global.u64 	%rd4, %rd9;
	cvta.to.global.u64 	%rd5, %rd10;
$L__BB0_2:
	add.s64 	%rd7, %rd16, %rd2;
	setp.ge.u64 	%p2, %rd16, %rd7;
	@%p2 bra 	$L__BB0_4;
	shl.b64 	%rd12, %rd16, 2;
	add.s64 	%rd13, %rd3, %rd12;
	ld.global.f32 	%f1, [%rd13];
	add.s64 	%rd14, %rd4, %rd12;
	ld.global.f32 	%f2, [%rd14];
	add.f32 	%f3, %f1, %f2;
	add.s64 	%rd15, %rd5, %rd12;
	st.global.f32 	[%rd15], %f3;
	setp.lt.u64 	%p3, %rd7, %rd11;
	mov.u64 	%rd16, %rd7;
	@%p3 bra 	$L__BB0_2;
$L__BB0_4:
	ret;

}
	// .globl	sub_f32
.visible .entry sub_f32(
	.param .u64 .ptr .align 1 sub_f32_param_0,
	.param .u64 .ptr .align 1 sub_f32_param_1,
	.param .u64 .ptr .align 1 sub_f32_param_2,
	.param .u64 sub_f32_param_3
)
{
	.reg .pred 	%p<4>;
	.reg .b32 	%r<23>;
	.reg .b32 	%f<4>;
	.reg .b64 	%rd<17>;

	ld.param.u64 	%rd8, [sub_f32_param_0];
	ld.param.u64 	%rd9, [sub_f32_param_1];
	ld.param.u64 	%rd10, [sub_f32_param_2];
	ld.param.u64 	%rd11, [sub_f32_param_3];
	mov.u32 	%r2, %ntid.x;
	mov.u32 	%r3, %ntid.y;
	mov.u32 	%r4, %ntid.z;
	mov.u32 	%r5, %ctaid.x;
	mov.u32 	%r6, %nctaid.y;
	mov.u32 	%r7, %nctaid.z;
	mov.u32 	%r8, %ctaid.y;
	mov.u32 	%r9, %ctaid.z;
	mad.lo.s32 	%r10, %r5, %r6, %r8;
	mad.lo.s32 	%r11, %r10, %r7, %r9;
	mov.u32 	%r12, %tid.x;
	mov.u32 	%r13, %tid.y;
	mov.u32 	%r14, %tid.z;
	mad.lo.s32 	%r15, %r11, %r2, %r12;
	mad.lo.s32 	%r16, %r15, %r3, %r13;
	mad.lo.s32 	%r17, %r16, %r4, %r14;
	cvt.u64.u32 	%rd16, %r17;
	mov.u32 	%r18, %nctaid.x;
	mul.lo.s32 	%r19, %r18, %r6;
	mul.lo.s32 	%r20, %r19, %r7;
	mul.lo.s32 	%r21, %r20, %r2;
	mul.lo.s32 	%r22, %r21, %r3;
	mul.lo.s32 	%r1, %r22, %r4;
	setp.le.u64 	%p1, %rd11, %rd16;
	@%p1 bra 	$L__BB1_4;
	cvt.u64.u32 	%rd2, %r1;
	cvta.to.global.u64 	%rd3, %rd8;
	cvta.to.global.u64 	%rd4, %rd9;
	cvta.to.global.u64 	%rd5, %rd10;
$L__BB1_2:
	add.s64 	%rd7, %rd16, %rd2;
	setp.ge.u64 	%p2, %rd16, %rd7;
	@%p2 bra 	$L__BB1_4;
	shl.b64 	%rd12, %rd16, 2;
	add.s64 	%rd13, %rd3, %rd12;
	ld.global.f32 	%f1, [%rd13];
	add.s64 	%rd14, %rd4, %rd12;
	ld.global.f32 	%f2, [%rd14];
	sub.f32 	%f3, %f1, %f2;
	add.s64 	%rd15, %rd5, %rd12;
	st.global.f32 	[%rd15], %f3;
	setp.lt.u64 	%p3, %rd7, %rd11;
	mov.u64 	%rd16, %rd7;
	@%p3 bra 	$L__BB1_2;
$L__BB1_4:
	ret;

}
	// .globl	mul_f32
.visible .entry mul_f32(
	.param .u64 .ptr .align 1 mul_f32_param_0,
	.param .u64 .ptr .align 1 mul_f32_param_1,
	.param .u64 .ptr .align 1 mul_f32_param_2,
	.param .u64 mul_f32_param_3
)
{
	.reg .pred 	%p<4>;
	.reg .b32 	%r<23>;
	.reg .b32 	%f<4>;
	.reg .b64 	%rd<17>;

	ld.param.u64 	%rd8, [mul_f32_param_0];
	ld.param.u64 	%rd9, [mul_f32_param_1];
	ld.param.u64 	%rd10, [mul_f32_param_2];
	ld.param.u64 	%rd11, [mul_f32_param_3];
	mov.u32 	%r2, %ntid.x;
	mov.u32 	%r3, %ntid.y;
	mov.u32 	%r4, %ntid.z;
	mov.u32 	%r5, %ctaid.x;
	mov.u32 	%r6, %nctaid.y;
	mov.u32 	%r7, %nctaid.z;
	mov.u32 	%r8, %ctaid.y;
	mov.u32 	%r9, %ctaid.z;
	mad.lo.s32 	%r10, %r5, %r6, %r8;
	mad.lo.s32 	%r11, %r10, %r7, %r9;
	mov.u32 	%r12, %tid.x;
	mov.u32 	%r13, %tid.y;
	mov.u32 	%r14, %tid.z;
	mad.lo.s32 	%r15, %r11, %r2, %r12;
	mad.lo.s32 	%r16, %r15, %r3, %r13;
	mad.lo.s32 	%r17, %r16, %r4, %r14;
	cvt.u64.u32 	%rd16, %r17;
	mov.u32 	%r18, %nctaid.x;
	mul.lo.s32 	%r19, %r18, %r6;
	mul.lo.s32 	%r20, %r19, %r7;
	mul.lo.s32 	%r21, %r20, %r2;
	mul.lo.s32 	%r22, %r21, %r3;
	mul.lo.s32 	%r1, %r22, %r4;
	setp.le.u64 	%p1, %rd11, %rd16;
	@%p1 bra 	$L__BB2_4;
	cvt.u64.u32 	%rd2, %r1;
	cvta.to.global.u64 	%rd3, %rd8;
	cvta.to.global.u64 	%rd4, %rd9;
	cvta.to.global.u64 	%rd5, %rd10;
$L__BB2_2:
	add.s64 	%rd7, %rd16, %rd2;
	setp.ge.u64 	%p2, %rd16, %rd7;
	@%p2 bra 	$L__BB2_4;
	shl.b64 	%rd12, %rd16, 2;
	add.s64 	%rd13, %rd3, %rd12;
	ld.global.f32 	%f1, [%rd13];
	add.s64 	%rd14, %rd4, %rd12;
	ld.global.f32 	%f2, [%rd14];
	mul.f32 	%f3, %f1, %f2;
	add.s64 	%rd15, %rd5, %rd12;
	st.global.f32 	[%rd15], %f3;
	setp.lt.u64 	%p3, %rd7, %rd11;
	mov.u64 	%rd16, %rd7;
	@%p3 bra 	$L__BB2_2;
$L__BB2_4:
	ret;

}
	// .globl	div_f32
.visible .entry div_f32(
	.param .u64 .ptr .align 1 div_f32_param_0,
	.param .u64 .ptr .align 1 div_f32_param_1,
	.param .u64 .ptr .align 1 div_f32_param_2,
	.param .u64 div_f32_param_3
)
{
	.reg .pred 	%p<4>;
	.reg .b32 	%r<23>;
	.reg .b32 	%f<4>;
	.reg .b64 	%rd<17>;

	ld.param.u64 	%rd8, [div_f32_param_0];
	ld.param.u64 	%rd9, [div_f32_param_1];
	ld.param.u64 	%rd10, [div_f32_param_2];
	ld.param.u64 	%rd11, [div_f32_param_3];
	mov.u32 	%r2, %ntid.x;
	mov.u32 	%r3, %ntid.y;
	mov.u32 	%r4, %ntid.z;
	mov.u32 	%r5, %ctaid.x;
	mov.u32 	%r6, %nctaid.y;
	mov.u32 	%r7, %nctaid.z;
	mov.u32 	%r8, %ctaid.y;
	mov.u32 	%r9, %ctaid.z;
	mad.lo.s32 	%r10, %r5, %r6, %r8;
	mad.lo.s32 	%r11, %r10, %r7, %r9;
	mov.u32 	%r12, %tid.x;
	mov.u32 	%r13, %tid.y;
	mov.u32 	%r14, %tid.z;
	mad.lo.s32 	%r15, %r11, %r2, %r12;
	mad.lo.s32 	%r16, %r15, %r3, %r13;
	mad.lo.s32 	%r17, %r16, %r4, %r14;
	cvt.u64.u32 	%rd16, %r17;
	mov.u32 	%r18, %nctaid.x;
	mul.lo.s32 	%r19, %r18, %r6;
	mul.lo.s32 	%r20, %r19, %r7;
	mul.lo.s32 	%r21, %r20, %r2;
	mul.lo.s32 	%r22, %r21, %r3;
	mul.lo.s32 	%r1, %r22, %r4;
	setp.le.u64 	%p1, %rd11, %rd16;
	@%p1 bra 	$L__BB3_4;
	cvt.u64.u32 	%rd2, %r1;
	cvta.to.global.u64 	%rd3, %rd8;
	cvta.to.global.u64 	%rd4, %rd9;
	cvta.to.global.u64 	%rd5, %rd10;
$L__BB3_2:
	add.s64 	%rd7, %rd16, %rd2;
	setp.ge.u64 	%p2, %rd16, %rd7;
	@%p2 bra 	$L__BB3_4;
	shl.b64 	%rd12, %rd16, 2;
	add.s64 	%rd13, %rd3, %rd12;
	ld.global.f32 	%f1, [%rd13];
	add.s64 	%rd14, %rd4, %rd12;
	ld.global.f32 	%f2, [%rd14];
	div.rn.f32 	%f3, %f1, %f2;
	add.s64 	%rd15, %rd5, %rd12;
	st.global.f32 	[%rd15], %f3;
	setp.lt.u64 	%p3, %rd7, %rd11;
	mov.u64 	%rd16, %rd7;
	@%p3 bra 	$L__BB3_2;
$L__BB3_4:
	ret;

}
	// .globl	add_f64
.visible .entry add_f64(
	.param .u64 .ptr .align 1 add_f64_param_0,
	.param .u64 .ptr .align 1 add_f64_param_1,
	.param .u64 .ptr .align 1 add_f64_param_2,
	.param .u64 add_f64_param_3
)
{
	.reg .pred 	%p<4>;
	.reg .b32 	%r<23>;
	.reg .b64 	%rd<17>;
	.reg .b64 	%fd<4>;

	ld.param.u64 	%rd8, [add_f64_param_0];
	ld.param.u64 	%rd9, [add_f64_param_1];
	ld.param.u64 	%rd10, [add_f64_param_2];
	ld.param.u64 	%rd11, [add_f64_param_3];
	mov.u32 	%r2, %ntid.x;
	mov.u32 	%r3, %ntid.y;
	mov.u32 	%r4, %ntid.z;
	mov.u32 	%r5, %ctaid.x;
	mov.u32 	%r6, %nctaid.y;
	mov.u32 	%r7, %nctaid.z;
	mov.u32 	%r8, %ctaid.y;
	mov.u32 	%r9, %ctaid.z;
	mad.lo.s32 	%r10, %r5, %r6, %r8;
	mad.lo.s32 	%r11, %r10, %r7, %r9;
	mov.u32 	%r12, %tid.x;
	mov.u32 	%r13, %tid.y;
	mov.u32 	%r14, %tid.z;
	mad.lo.s32 	%r15, %r11, %r2, %r12;
	mad.lo.s32 	%r16, %r15, %r3, %r13;
	mad.lo.s32 	%r17, %r16, %r4, %r14;
	cvt.u64.u32 	%rd16, %r17;
	mov.u32 	%r18, %nctaid.x;
	mul.lo.s32 	%r19, %r18, %r6;
	mul.lo.s32 	%r20, %r19, %r7;
	mul.lo.s32 	%r21, %r20, %r2;
	mul.lo.s32 	%r22, %r21, %r3;
	mul.lo.s32 	%r1, %r22, %r4;
	setp.le.u64 	%p1, %rd11, %rd16;
	@%p1 bra 	$L__BB4_4;
	cvt.u64.u32 	%rd2, %r1;
	cvta.to.global.u64 	%rd3, %rd8;
	cvta.to.global.u64 	%rd4, %rd9;
	cvta.to.global.u64 	%rd5, %rd10;
$L__BB4_2:
	add.s64 	%rd7, %rd16, %rd2;
	setp.ge.u64 	%p2, %rd16, %rd7;
	@%p2 bra 	$L__BB4_4;
	shl.b64 	%rd12, %rd16, 3;
	add.s64 	%rd13, %rd3, %rd12;
	ld.global.f64 	%fd1, [%rd13];
	add.s64 	%rd14, %rd4, %rd12;
	ld.global.f64 	%fd2, [%rd14];
	add.f64 	%fd3, %fd1, %fd2;
	add.s64 	%rd15, %rd5, %rd12;
	st.global.f64 	[%rd15], %fd3;
	setp.lt.u64 	%p3, %rd7, %rd11;
	mov.u64 	%rd16, %rd7;
	@%p3 bra 	$L__BB4_2;
$L__BB4_4:
	ret;

}
	// .globl	sub_f64
.visible .entry sub_f64(
	.param .u64 .ptr .align 1 sub_f64_param_0,
	.param .u64 .ptr .align 1 sub_f64_param_1,
	.param .u64 .ptr .align 1 sub_f64_param_2,
	.param .u64 sub_f64_param_3
)
{
	.reg .pred 	%p<4>;
	.reg .b32 	%r<23>;
	.reg .b64 	%rd<17>;
	.reg .b64 	%fd<4>;

	ld.param.u64 	%rd8, [sub_f64_param_0];
	ld.param.u64 	%rd9, [sub_f64_param_1];
	ld.param.u64 	%rd10, [sub_f64_param_2];
	ld.param.u64 	%rd11, [sub_f64_param_3];
	mov.u32 	%r2, %ntid.x;
	mov.u32 	%r3, %ntid.y;
	mov.u32 	%r4, %ntid.z;
	mov.u32 	%r5, %ctaid.x;
	mov.u32 	%r6, %nctaid.y;
	mov.u32 	%r7, %nctaid.z;
	mov.u32 	%r8, %ctaid.y;
	mov.u32 	%r9, %ctaid.z;
	mad.lo.s32 	%r10, %r5, %r6, %r8;
	mad.lo.s32 	%r11, %r10, %r7, %r9;
	mov.u32 	%r12, %tid.x;
	mov.u32 	%r13, %tid.y;
	mov.u32 	%r14, %tid.z;
	mad.lo.s32 	%r15, %r11, %r2, %r12;
	mad.lo.s32 	%r16, %r15, %r3, %r13;
	mad.lo.s32 	%r17, %r16, %r4, %r14;
	cvt.u64.u32 	%rd16, %r17;
	mov.u32 	%r18, %nctaid.x;
	mul.lo.s32 	%r19, %r18, %r6;
	mul.lo.s32 	%r20, %r19, %r7;
	mul.lo.s32 	%r21, %r20, %r2;
	mul.lo.s32 	%r22, %r21, %r3;
	mul.lo.s32 	%r1, %r22, %r4;
	setp.le.u64 	%p1, %rd11, %rd16;
	@%p1 bra 	$L__BB5_4;
	cvt.u64.u32 	%rd2, %r1;
	cvta.to.global.u64 	%rd3, %rd8;
	cvta.to.global.u64 	%rd4, %rd9;
	cvta.to.global.u64 	%rd5, %rd10;
$L__BB5_2:
	add.s64 	%rd7, %rd16, %rd2;
	setp.ge.u64 	%p2, %rd16, %rd7;
	@%p2 bra 	$L__BB5_4;
	shl.b64 	%rd12, %rd16, 3;
	add.s64 	%rd13, %rd3, %rd12;
	ld.global.f64 	%fd1, [%rd13];
	add.s64 	%rd14, %rd4, %rd12;
	ld.global.f64 	%fd2, [%rd14];
	sub.f64 	%fd3, %fd1, %fd2;
	add.s64 	%rd15, %rd5, %rd12;
	st.global.f64 	[%rd15], %fd3;
	setp.lt.u64 	%p3, %rd7, %rd11;
	mov.u64 	%rd16, %rd7;
	@%p3 bra 	$L__BB5_2;
$L__BB5_4:
	ret;

}
	// .globl	mul_f64
.visible .entry mul_f64(
	.param .u64 .ptr .align 1 mul_f64_param_0,
	.param .u64 .ptr .align 1 mul_f64_param_1,
	.param .u64 .ptr .align 1 mul_f64_param_2,
	.param .u64 mul_f64_param_3
)
{
	.reg .pred 	%p<4>;
	.reg .b32 	%r<23>;
	.reg .b64 	%rd<17>;
	.reg .b64 	%fd<4>;

	ld.param.u64 	%rd8, [mul_f64_param_0];
	ld.param.u64 	%rd9, [mul_f64_param_1];
	ld.param.u64 	%rd10, [mul_f64_param_2];
	ld.param.u64 	%rd11, [mul_f64_param_3];
	mov.u32 	%r2, %ntid.x;
	mov.u32 	%r3, %ntid.y;
	mov.u32 	%r4, %ntid.z;
	mov.u32 	%r5, %ctaid.x;
	mov.u32 	%r6, %nctaid.y;
	mov.u32 	%r7, %nctaid.z;
	mov.u32 	%r8, %ctaid.y;
	mov.u32 	%r9, %ctaid.z;
	mad.lo.s32 	%r10, %r5, %r6, %r8;
	mad.lo.s32 	%r11, %r10, %r7, %r9;
	mov.u32 	%r12, %tid.x;
	mov.u32 	%r13, %tid.y;
	mov.u32 	%r14, %tid.z;
	mad.lo.s32 	%r15, %r11, %r2, %r12;
	mad.lo.s32 	%r16, %r15, %r3, %r13;
	mad.lo.s32 	%r17, %r16, %r4, %r14;
	cvt.u64.u32 	%rd16, %r17;
	mov.u32 	%r18, %nctaid.x;
	mul.lo.s32 	%r19, %r18, %r6;
	mul.lo.s32 	%r20, %r19, %r7;
	mul.lo.s32 	%r21, %r20, %r2;
	mul.lo.s32 	%r22, %r21, %r3;
	mul.lo.s32 	%r1, %r22, %r4;
	setp.le.u64 	%p1, %rd11, %rd16;
	@%p1 bra 	$L__BB6_4;
	cvt.u64.u32 	%rd2, %r1;
	cvta.to.global.u64 	%rd3, %rd8;
	cvta.to.global.u64 	%rd4, %rd9;
	cvta.to.global.u64 	%rd5, %rd10;
$L__BB6_2:
	add.s64 	%rd7, %rd16, %rd2;
	setp.ge.u64 	%p2, %rd16, %rd7;
	@%p2 bra 	$L__BB6_4;
	shl.b64 	%rd12, %rd16, 3;
	add.s64 	%rd13, %rd3, %rd12;
	ld.global.f64 	%fd1, [%rd13];
	add.s64 	%rd14, %rd4, %rd12;
	ld.global.f64 	%fd2, [%rd14];
	mul.f64 	%fd3, %fd1, %fd2;
	add.s64 	%rd15, %rd5, %rd12;
	st.global.f64 	[%rd15], %fd3;
	setp.lt.u64 	%p3, %rd7, %rd11;
	mov.u64 	%rd16, %rd7;
	@%p3 bra 	$L__BB6_2;
$L__BB6_4:
	ret;

}
	// .globl	div_f64
.visible .entry div_f64(
	.param .u64 .ptr .align 1 div_f64_param_0,
	.param .u64 .ptr .align 1 div_f64_param_1,
	.param .u64 .ptr .align 1 div_f64_param_2,
	.param .u64 div_f64_param_3
)
{
	.reg .pred 	%p<4>;
	.reg .b32 	%r<23>;
	.reg .b64 	%rd<17>;
	.reg .b64 	%fd<4>;

	ld.param.u64 	%rd8, [div_f64_param_0];
	ld.param.u64 	%rd9, [div_f64_param_1];
	ld.param.u64 	%rd10, [div_f64_param_2];
	ld.param.u64 	%rd11, [div_f64_param_3];
	mov.u32 	%r2, %ntid.x;
	mov.u32 	%r3, %ntid.y;
	mov.u32 	%r4, %ntid.z;
	mov.u32 	%r5, %ctaid.x;
	mov.u32 	%r6, %nctaid.y;
	mov.u32 	%r7, %nctaid.z;
	mov.u32 	%r8, %ctaid.y;
	mov.u32 	%r9, %ctaid.z;
	mad.lo.s32 	%r10, %r5, %r6, %r8;
	mad.lo.s32 	%r11, %r10, %r7, %r9;
	mov.u32 	%r12, %tid.x;
	mov.u32 	%r13, %tid.y;
	mov.u32 	%r14, %tid.z;
	mad.lo.s32 	%r15, %r11, %r2, %r12;
	mad.lo.s32 	%r16, %r15, %r3, %r13;
	mad.lo.s32 	%r17, %r16, %r4, %r14;
	cvt.u64.u32 	%rd16, %r17;
	mov.u32 	%r18, %nctaid.x;
	mul.lo.s32 	%r19, %r18, %r6;
	mul.lo.s32 	%r20, %r19, %r7;
	mul.lo.s32 	%r21, %r20, %r2;
	mul.lo.s32 	%r22, %r21, %r3;
	mul.lo.s32 	%r1, %r22, %r4;
	setp.le.u64 	%p1, %rd11, %rd16;
	@%p1 bra 	$L__BB7_4;
	cvt.u64.u32 	%rd2, %r1;
	cvta.to.global.u64 	%rd3, %rd8;
	cvta.to.global.u64 	%rd4, %rd9;
	cvta.to.global.u64 	%rd5, %rd10;
$L__BB7_2:
	add.s64 	%rd7, %rd16, %rd2;
	setp.ge.u64 	%p2, %rd16, %rd7;
	@%p2 bra 	$L__BB7_4;
	shl.b64 	%rd12, %rd16, 3;
	add.s64 	%rd13, %rd3, %rd12;
	ld.global.f64 	%fd1, [%rd13];
	add.s64 	%rd14, %rd4, %rd12;
	ld.global.f64 	%fd2, [%rd14];
	div.rn.f64 	%fd3, %fd1, %fd2;
	add.s64 	%rd15, %rd5, %rd12;
	st.global.f64 	[%rd15], %fd3;
	setp.lt.u64 	%p3, %rd7, %rd11;
	mov.u64 	%rd16, %rd7;
	@%p3 bra 	$L__BB7_2;
$L__BB7_4:
	ret;

}


// ===== COMPILED SASS (sm_100) =====

	.target	sm_100

	.elftype	@"ET_EXEC"


//--------------------- .note.nv.tkinfo           --------------------------
	.section	.note.nv.tkinfo,"",@"SHT_NOTE"
	.sectionflags	@"SHF_NOTE_NV_TKINFO"
	.tkinfo
        /*0018*/ 	.word	0x00000002
        /*0030*/ 	.string	""
        /*0030*/ 	.string	"ptxas"
        /*0030*/ 	.string	"Cuda compilation tools, release 13.0, V13.0.88"
        /*0030*/ 	.string	"Build cuda_13.0.r13.0/compiler.36424714_0"
        /*0030*/ 	.string	"-arch sm_100 -m 64 "



//--------------------- .note.nv.cuinfo           --------------------------
	.section	.note.nv.cuinfo,"",@"SHT_NOTE"
	.sectionflags	@"SHF_NOTE_NV_CUINFO"
        /*0018*/ 	.short	0x0002
        /*001a*/ 	.short	0x0064
        /*001c*/ 	.short	0x0082
	.zero		2


//--------------------- .nv.info                  --------------------------
	.section	.nv.info,"",@"SHT_CUDA_INFO"
	.align	4


	//----- nvinfo : EIATTR_REGCOUNT
	.align		4
        /*0000*/ 	.byte	0x04, 0x2f
        /*0002*/ 	.short	(.L_1 - .L_0)
	.align		4
.L_0:
        /*0004*/ 	.word	index@(add_f32)
        /*0008*/ 	.word	0x00000010


	//----- nvinfo : EIATTR_FRAME_SIZE
	.align		4
.L_1:
        /*000c*/ 	.byte	0x04, 0x11
        /*000e*/ 	.short	(.L_3 - .L_2)
	.align		4
.L_2:
        /*0010*/ 	.word	index@(add_f32)
        /*0014*/ 	.word	0x00000000


	//----- nvinfo : EIATTR_REGCOUNT
	.align		4
.L_3:
        /*0018*/ 	.byte	0x04, 0x2f
        /*001a*/ 	.short	(.L_5 - .L_4)
	.align		4
.L_4:
        /*001c*/ 	.word	index@(sub_f32)
        /*0020*/ 	.word	0x00000010


	//----- nvinfo : EIATTR_FRAME_SIZE
	.align		4
.L_5:
        /*0024*/ 	.byte	0x04, 0x11
        /*0026*/ 	.short	(.L_7 - .L_6)
	.align		4
.L_6:
        /*0028*/ 	.word	index@(sub_f32)
        /*002c*/ 	.word	0x00000000


	//----- nvinfo : EIATTR_REGCOUNT
	.align		4
.L_7:
        /*0030*/ 	.byte	0x04, 0x2f
        /*0032*/ 	.short	(.L_9 - .L_8)
	.align		4
.L_8:
        /*0034*/ 	.word	index@(mul_f32)
        /*0038*/ 	.word	0x00000010


	//----- nvinfo : EIATTR_FRAME_SIZE
	.align		4
.L_9:
        /*003c*/ 	.byte	0x04, 0x11
        /*003e*/ 	.short	(.L_11 - .L_10)
	.align		4
.L_10:
        /*0040*/ 	.word	index@(mul_f32)
        /*0044*/ 	.word	0x00000000


	//----- nvinfo : EIATTR_REGCOUNT
	.align		4
.L_11:
        /*0048*/ 	.byte	0x04, 0x2f
        /*004a*/ 	.short	(.L_13 - .L_12)
	.align		4
.L_12:
        /*004c*/ 	.word	index@(div_f32)
        /*0050*/ 	.word	0x00000013


	//----- nvinfo : EIATTR_FRAME_SIZE
	.align		4
.L_13:
        /*0054*/ 	.byte	0x04, 0x11
        /*0056*/ 	.short	(.L_15 - .L_14)
	.align		4
.L_14:
        /*0058*/ 	.word	index@($__internal_1_$__cuda_sm3x_div_rn_noftz_f32_slowpath)
        /*005c*/ 	.word	0x00000000


	//----- nvinfo : EIATTR_FRAME_SIZE
	.align		4
.L_15:
        /*0060*/ 	.byte	0x04, 0x11
        /*0062*/ 	.short	(.L_17 - .L_16)
	.align		4
.L_16:
        /*0064*/ 	.word	index@(div_f32)
        /*0068*/ 	.word	0x00000000


	//----- nvinfo : EIATTR_REGCOUNT
	.align		4
.L_17:
        /*006c*/ 	.byte	0x04, 0x2f
        /*006e*/ 	.short	(.L_19 - .L_18)
	.align		4
.L_18:
        /*0070*/ 	.word	index@(add_f64)
        /*0074*/ 	.word	0x00000010


	//----- nvinfo : EIATTR_FRAME_SIZE
	.align		4
.L_19:
        /*0078*/ 	.byte	0x04, 0x11
        /*007a*/ 	.short	(.L_21 - .L_20)
	.align		4
.L_20:
        /*007c*/ 	.word	index@(add_f64)
        /*0080*/ 	.word	0x00000000


	//----- nvinfo : EIATTR_REGCOUNT
	.align		4
.L_21:
        /*0084*/ 	.byte	0x04, 0x2f
        /*0086*/ 	.short	(.L_23 - .L_22)
	.align		4
.L_22:
        /*0088*/ 	.word	index@(sub_f64)
        /*008c*/ 	.word	0x00000010


	//----- nvinfo : EIATTR_FRAME_SIZE
	.align		4
.L_23:
        /*0090*/ 	.byte	0x04, 0x11
        /*0092*/ 	.short	(.L_25 - .L_24)
	.align		4
.L_24:
        /*0094*/ 	.word	index@(sub_f64)
        /*0098*/ 	.word	0x00000000


	//----- nvinfo : EIATTR_REGCOUNT
	.align		4
.L_25:
        /*009c*/ 	.byte	0x04, 0x2f
        /*009e*/ 	.short	(.L_27 - .L_26)
	.align		4
.L_26:
        /*00a0*/ 	.word	index@(mul_f64)
        /*00a4*/ 	.word	0x00000010


	//----- nvinfo : EIATTR_FRAME_SIZE
	.align		4
.L_27:
        /*00a8*/ 	.byte	0x04, 0x11
        /*00aa*/ 	.short	(.L_29 - .L_28)
	.align		4
.L_28:
        /*00ac*/ 	.word	index@(mul_f64)
        /*00b0*/ 	.word	0x00000000


	//----- nvinfo : EIATTR_REGCOUNT
	.align		4
.L_29:
        /*00b4*/ 	.byte	0x04, 0x2f
        /*00b6*/ 	.short	(.L_31 - .L_30)
	.align		4
.L_30:
        /*00b8*/ 	.word	index@(div_f64)
        /*00bc*/ 	.word	0x0000001c


	//----- nvinfo : EIATTR_FRAME_SIZE
	.align		4
.L_31:
        /*00c0*/ 	.byte	0x04, 0x11
        /*00c2*/ 	.short	(.L_33 - .L_32)
	.align		4
.L_32:
        /*00c4*/ 	.word	index@($__internal_0_$__cuda_sm20_div_rn_f64_full)
        /*00c8*/ 	.word	0x00000000


	//----- nvinfo : EIATTR_FRAME_SIZE
	.align		4
.L_33:
        /*00cc*/ 	.byte	0x04, 0x11
        /*00ce*/ 	.short	(.L_35 - .L_34)
	.align		4
.L_34:
        /*00d0*/ 	.word	index@(div_f64)
        /*00d4*/ 	.word	0x00000000


	//----- nvinfo : EIATTR_MIN_STACK_SIZE
	.align		4
.L_35:
        /*00d8*/ 	.byte	0x04, 0x12
        /*00da*/ 	.short	(.L_37 - .L_36)
	.align		4
.L_36:
        /*00dc*/ 	.word	index@(div_f64)
        /*00e0*/ 	.word	0x00000000


	//----- nvinfo : EIATTR_MIN_STACK_SIZE
	.align		4
.L_37:
        /*00e4*/ 	.byte	0x04, 0x12
        /*00e6*/ 	.short	(.L_39 - .L_38)
	.align		4
.L_38:
        /*00e8*/ 	.word	index@(mul_f64)
        /*00ec*/ 	.word	0x00000000


	//----- nvinfo : EIATTR_MIN_STACK_SIZE
	.align		4
.L_39:
        /*00f0*/ 	.byte	0x04, 0x12
        /*00f2*/ 	.short	(.L_41 - .L_40)
	.align		4
.L_40:
        /*00f4*/ 	.word	index@(sub_f64)
        /*00f8*/ 	.word	0x00000000


	//----- nvinfo : EIATTR_MIN_STACK_SIZE
	.align		4
.L_41:
        /*00fc*/ 	.byte	0x04, 0x12
        /*00fe*/ 	.short	(.L_43 - .L_42)
	.align		4
.L_42:
        /*0100*/ 	.word	index@(add_f64)
        /*0104*/ 	.word	0x00000000


	//----- nvinfo : EIATTR_MIN_STACK_SIZE
	.align		4
.L_43:
        /*0108*/ 	.byte	0x04, 0x12
        /*010a*/ 	.short	(.L_45 - .L_44)
	.align		4
.L_44:
        /*010c*/ 	.word	index@(div_f32)
        /*0110*/ 	.word	0x00000000


	//----- nvinfo : EIATTR_MIN_STACK_SIZE
	.align		4
.L_45:
        /*0114*/ 	.byte	0x04, 0x12
        /*0116*/ 	.short	(.L_47 - .L_46)
	.align		4
.L_46:
        /*0118*/ 	.word	index@(mul_f32)
        /*011c*/ 	.word	0x00000000


	//----- nvinfo : EIATTR_MIN_STACK_SIZE
	.align		4
.L_47:
        /*0120*/ 	.byte	0x04, 0x12
        /*0122*/ 	.short	(.L_49 - .L_48)
	.align		4
.L_48:
        /*0124*/ 	.word	index@(sub_f32)
        /*0128*/ 	.word	0x00000000


	//----- nvinfo : EIATTR_MIN_STACK_SIZE
	.align		4
.L_49:
        /*012c*/ 	.byte	0x04, 0x12
        /*012e*/ 	.short	(.L_51 - .L_50)
	.align		4
.L_50:
        /*0130*/ 	.word	index@(add_f32)
        /*0134*/ 	.word	0x00000000
.L_51:


//--------------------- .nv.compat                --------------------------
	.section	.nv.compat,"",@"SHT_CUDA_COMPAT_INFO"
	.align	4
        /*0000*/ 	.byte	0x02, 0x09, 0x00, 0x00, 0x02, 0x02, 0x01, 0x00, 0x02, 0x05, 0x05, 0x00, 0x03, 0x07, 0x01, 0x01
        /*0010*/ 	.byte	0x02, 0x03, 0x00, 0x00, 0x02, 0x06, 0x01, 0x00, 0x04, 0x0b, 0x08, 0x00, 0x01, 0x00, 0x00, 0x00
        /*0020*/ 	.byte	0x00, 0x00, 0x00, 0x00


//--------------------- .nv.info.div_f64          --------------------------
	.section	.nv.info.div_f64,"",@"SHT_CUDA_INFO"
	.sectionflags	@""
	.align	4


	//----- nvinfo : EIATTR_CUDA_API_VERSION
	.align		4
        /*0000*/ 	.byte	0x04, 0x37
        /*0002*/ 	.short	(.L_53 - .L_52)
.L_52:
        /*0004*/ 	.word	0x00000082


	//----- nvinfo : EIATTR_KPARAM_INFO
	.align		4
.L_53:
        /*0008*/ 	.byte	0x04, 0x17
        /*000a*/ 	.short	(.L_55 - .L_54)
.L_54:
        /*000c*/ 	.word	0x00000000
        /*0010*/ 	.short	0x0003
        /*0012*/ 	.short	0x0018
        /*0014*/ 	.byte	0x00, 0xf0, 0x21, 0x00


	//----- nvinfo : EIATTR_KPARAM_INFO
	.align		4
.L_55:
        /*0018*/ 	.byte	0x04, 0x17
        /*001a*/ 	.short	(.L_57 - .L_56)
.L_56:
        /*001c*/ 	.word	0x00000000
        /*0020*/ 	.short	0x0002
        /*0022*/ 	.short	0x0010
        /*0024*/ 	.byte	0x00, 0xf5, 0x21, 0x00


	//----- nvinfo : EIATTR_KPARAM_INFO
	.align		4
.L_57:
        /*0028*/ 	.byte	0x04, 0x17
        /*002a*/ 	.short	(.L_59 - .L_58)
.L_58:
        /*002c*/ 	.word	0x00000000
        /*0030*/ 	.short	0x0001
        /*0032*/ 	.short	0x0008
        /*0034*/ 	.byte	0x00, 0xf5, 0x21, 0x00


	//----- nvinfo : EIATTR_KPARAM_INFO
	.align		4
.L_59:
        /*0038*/ 	.byte	0x04, 0x17
        /*003a*/ 	.short	(.L_61 - .L_60)
.L_60:
        /*003c*/ 	.word	0x00000000
        /*0040*/ 	.short	0x0000
        /*0042*/ 	.short	0x0000
        /*0044*/ 	.byte	0x00, 0xf5, 0x21, 0x00


	//----- nvinfo : EIATTR_SPARSE_MMA_MASK
	.align		4
.L_61:
        /*0048*/ 	.byte	0x03, 0x50
        /*004a*/ 	.short	0x0000


	//----- nvinfo : EIATTR_MAXREG_COUNT
	.align		4
        /*004c*/ 	.byte	0x03, 0x1b
        /*004e*/ 	.short	0x00ff


	//----- nvinfo : EIATTR_MERCURY_ISA_VERSION
	.align		4
        /*0050*/ 	.byte	0x03, 0x5f
        /*0052*/ 	.short	0x0101


	//----- nvinfo : EIATTR_VRC_CTA_INIT_COUNT
	.align		4
        /*0054*/ 	.byte	0x02, 0x4a
	.zero		1
	.zero		1


	//----- nvinfo : EIATTR_EXIT_INSTR_OFFSETS
	.align		4
        /*0058*/ 	.byte	0x04, 0x1c
        /*005a*/ 	.short	(.L_63 - .L_62)


	//   ....[0]....
.L_62:
        /*005c*/ 	.word	0x000001a0


	//   ....[1]....
        /*0060*/ 	.word	0x00000260


	//   ....[2]....
        /*0064*/ 	.word	0x00000470


	//----- nvinfo : EIATTR_CRS_STACK_SIZE
	.align		4
.L_63:
        /*0068*/ 	.byte	0x04, 0x1e
        /*006a*/ 	.short	(.L_65 - .L_64)
.L_64:
        /*006c*/ 	.word	0x00000000


	//----- nvinfo : EIATTR_CBANK_PARAM_SIZE
	.align		4
.L_65:
        /*0070*/ 	.byte	0x03, 0x19
        /*0072*/ 	.short	0x0020


	//----- nvinfo : EIATTR_PARAM_CBANK
	.align		4
        /*0074*/ 	.byte	0x04, 0x0a
        /*0076*/ 	.short	(.L_67 - .L_66)
	.align		4
.L_66:
        /*0078*/ 	.word	index@(.nv.constant0.div_f64)
        /*007c*/ 	.short	0x0380
        /*007e*/ 	.short	0x0020


	//----- nvinfo : EIATTR_SW_WAR
	.align		4
.L_67:
        /*0080*/ 	.byte	0x04, 0x36
        /*0082*/ 	.short	(.L_69 - .L_68)
.L_68:
        /*0084*/ 	.word	0x00000008
.L_69:


//--------------------- .nv.info.mul_f64          --------------------------
	.section	.nv.info.mul_f64,"",@"SHT_CUDA_INFO"
	.sectionflags	@""
	.align	4


	//----- nvinfo : EIATTR_CUDA_API_VERSION
	.align		4
        /*0000*/ 	.byte	0x04, 0x37
        /*0002*/ 	.short	(.L_71 - .L_70)
.L_70:
        /*0004*/ 	.word	0x00000082


	//----- nvinfo : EIATTR_KPARAM_INFO
	.align		4
.L_71:
        /*0008*/ 	.byte	0x04, 0x17
        /*000a*/ 	.short	(.L_73 - .L_72)
.L_72:
        /*000c*/ 	.word	0x00000000
        /*0010*/ 	.short	0x0003
        /*0012*/ 	.short	0x0018
        /*0014*/ 	.byte	0x00, 0xf0, 0x21, 0x00


	//----- nvinfo : EIATTR_KPARAM_INFO
	.align		4
.L_73:
        /*0018*/ 	.byte	0x04, 0x17
        /*001a*/ 	.short	(.L_75 - .L_74)
.L_74:
        /*001c*/ 	.word	0x00000000
        /*0020*/ 	.short	0x0002
        /*0022*/ 	.short	0x0010
        /*0024*/ 	.byte	0x00, 0xf5, 0x21, 0x00


	//----- nvinfo : EIATTR_KPARAM_INFO
	.align		4
.L_75:
        /*0028*/ 	.byte	0x04, 0x17
        /*002a*/ 	.short	(.L_77 - .L_76)
.L_76:
        /*002c*/ 	.word	0x00000000
        /*0030*/ 	.short	0x0001
        /*0032*/ 	.short	0x0008
        /*0034*/ 	.byte	0x00, 0xf5, 0x21, 0x00


	//----- nvinfo : EIATTR_KPARAM_INFO
	.align		4
.L_77:
        /*0038*/ 	.byte	0x04, 0x17
        /*003a*/ 	.short	(.L_79 - .L_78)
.L_78:
        /*003c*/ 	.word	0x00000000
        /*0040*/ 	.short	0x0000
        /*0042*/ 	.short	0x0000
        /*0044*/ 	.byte	0x00, 0xf5, 0x21, 0x00


	//----- nvinfo : EIATTR_SPARSE_MMA_MASK
	.align		4
.L_79:
        /*0048*/ 	.byte	0x03, 0x50
        /*004a*/ 	.short	0x0000


	//----- nvinfo : EIATTR_MAXREG_COUNT
	.align		4
        /*004c*/ 	.byte	0x03, 0x1b
        /*004e*/ 	.short	0x00ff


	//----- nvinfo : EIATTR_MERCURY_ISA_VERSION
	.align		4
        /*0050*/ 	.byte	0x03, 0x5f
        /*0052*/ 	.short	0x0101


	//----- nvinfo : EIATTR_VRC_CTA_INIT_COUNT
	.align		4
        /*0054*/ 	.byte	0x02, 0x4a
	.zero		1
	.zero		1


	//----- nvinfo : EIATTR_EXIT_INSTR_OFFSETS
	.align		4
        /*0058*/ 	.byte	0x04, 0x1c
        /*005a*/ 	.short	(.L_81 - .L_80)


	//   ....[0]....
.L_80:
        /*005c*/ 	.word	0x000001a0


	//   ....[1]....
        /*0060*/ 	.word	0x00000230


	//   ....[2]....
        /*0064*/ 	.word	0x00000350


	//----- nvinfo : EIATTR_CRS_STACK_SIZE
	.align		4
.L_81:
        /*0068*/ 	.byte	0x04, 0x1e
        /*006a*/ 	.short	(.L_83 - .L_82)
.L_82:
        /*006c*/ 	.word	0x00000000


	//----- nvinfo : EIATTR_CBANK_PARAM_SIZE
	.align		4
.L_83:
        /*0070*/ 	.byte	0x03, 0x19
        /*0072*/ 	.short	0x0020


	//----- nvinfo : EIATTR_PARAM_CBANK
	.align		4
        /*0074*/ 	.byte	0x04, 0x0a
        /*0076*/ 	.short	(.L_85 - .L_84)
	.align		4
.L_84:
        /*0078*/ 	.word	index@(.nv.constant0.mul_f64)
        /*007c*/ 	.short	0x0380
        /*007e*/ 	.short	0x0020


	//----- nvinfo : EIATTR_SW_WAR
	.align		4
.L_85:
        /*0080*/ 	.byte	0x04, 0x36
        /*0082*/ 	.short	(.L_87 - .L_86)
.L_86:
        /*0084*/ 	.word	0x00000008
.L_87:


//--------------------- .nv.info.sub_f64          --------------------------
	.section	.nv.info.sub_f64,"",@"SHT_CUDA_INFO"
	.sectionflags	@""
	.align	4


	//----- nvinfo : EIATTR_CUDA_API_VERSION
	.align		4
        /*0000*/ 	.byte	0x04, 0x37
        /*0002*/ 	.short	(.L_89 - .L_88)
.L_88:
        /*0004*/ 	.word	0x00000082


	//----- nvinfo : EIATTR_KPARAM_INFO
	.align		4
.L_89:
        /*0008*/ 	.byte	0x04, 0x17
        /*000a*/ 	.short	(.L_91 - .L_90)
.L_90:
        /*000c*/ 	.word	0x00000000
        /*0010*/ 	.short	0x0003
        /*0012*/ 	.short	0x0018
        /*0014*/ 	.byte	0x00, 0xf0, 0x21, 0x00


	//----- nvinfo : EIATTR_KPARAM_INFO
	.align		4
.L_91:
        /*0018*/ 	.byte	0x04, 0x17
        /*001a*/ 	.short	(.L_93 - .L_92)
.L_92:
        /*001c*/ 	.word	0x00000000
        /*0020*/ 	.short	0x0002
        /*0022*/ 	.short	0x0010
        /*0024*/ 	.byte	0x00, 0xf5, 0x21, 0x00


	//----- nvinfo : EIATTR_KPARAM_INFO
	.align		4
.L_93:
        /*0028*/ 	.byte	0x04, 0x17
        /*002a*/ 	.short	(.L_95 - .L_94)
.L_94:
        /*002c*/ 	.word	0x00000000
        /*0030*/ 	.short	0x0001
        /*0032*/ 	.short	0x0008
        /*0034*/ 	.byte	0x00, 0xf5, 0x21, 0x00


	//----- nvinfo : EIATTR_KPARAM_INFO
	.align		4
.L_95:
        /*0038*/ 	.byte	0x04, 0x17
        /*003a*/ 	.short	(.L_97 - .L_96)
.L_96:
        /*003c*/ 	.word	0x00000000
        /*0040*/ 	.short	0x0000
        /*0042*/ 	.short	0x0000
        /*0044*/ 	.byte	0x00, 0xf5, 0x21, 0x00


	//----- nvinfo : EIATTR_SPARSE_MMA_MASK
	.align		4
.L_97:
        /*0048*/ 	.byte	0x03, 0x50
        /*004a*/ 	.short	0x0000


	//----- nvinfo : EIATTR_MAXREG_COUNT
	.align		4
        /*004c*/ 	.byte	0x03, 0x1b
        /*004e*/ 	.short	0x00ff


	//----- nvinfo : EIATTR_MERCURY_ISA_VERSION
	.align		4
        /*0050*/ 	.byte	0x03, 0x5f
        /*0052*/ 	.short	0x0101


	//----- nvinfo : EIATTR_VRC_CTA_INIT_COUNT
	.align		4
        /*0054*/ 	.byte	0x02, 0x4a
	.zero		1
	.zero		1


	//----- nvinfo : EIATTR_EXIT_INSTR_OFFSETS
	.align		4
        /*0058*/ 	.byte	0x04, 0x1c
        /*005a*/ 	.short	(.L_99 - .L_98)


	//   ....[0]....
.L_98:
        /*005c*/ 	.word	0x000001a0


	//   ....[1]....
        /*0060*/ 	.word	0x00000230


	//   ....[2]....
        /*0064*/ 	.word	0x00000350


	//----- nvinfo : EIATTR_CRS_STACK_SIZE
	.align		4
.L_99:
        /*0068*/ 	.byte	0x04, 0x1e
        /*006a*/ 	.short	(.L_101 - .L_100)
.L_100:
        /*006c*/ 	.word	0x00000000


	//----- nvinfo : EIATTR_CBANK_PARAM_SIZE
	.align		4
.L_101:
        /*0070*/ 	.byte	0x03, 0x19
        /*0072*/ 	.short	0x0020


	//----- nvinfo : EIATTR_PARAM_CBANK
	.align		4
        /*0074*/ 	.byte	0x04, 0x0a
        /*0076*/ 	.short	(.L_103 - .L_102)
	.align		4
.L_102:
        /*0078*/ 	.word	index@(.nv.constant0.sub_f64)
        /*007c*/ 	.short	0x0380
        /*007e*/ 	.short	0x0020


	//----- nvinfo : EIATTR_SW_WAR
	.align		4
.L_103:
        /*0080*/ 	.byte	0x04, 0x36
        /*0082*/ 	.short	(.L_105 - .L_104)
.L_104:
        /*0084*/ 	.word	0x00000008
.L_105:


//--------------------- .nv.info.add_f64          --------------------------
	.section	.nv.info.add_f64,"",@"SHT_CUDA_INFO"
	.sectionflags	@""
	.align	4


	//----- nvinfo : EIATTR_CUDA_API_VERSION
	.align		4
        /*0000*/ 	.byte	0x04, 0x37
        /*0002*/ 	.short	(.L_107 - .L_106)
.L_106:
        /*0004*/ 	.word	0x00000082


	//----- nvinfo : EIATTR_KPARAM_INFO
	.align		4
.L_107:
        /*0008*/ 	.byte	0x04, 0x17
        /*000a*/ 	.short	(.L_109 - .L_108)
.L_108:
        /*000c*/ 	.word	0x00000000
        /*0010*/ 	.short	0x0003
        /*0012*/ 	.short	0x0018
        /*0014*/ 	.byte	0x00, 0xf0, 0x21, 0x00


	//----- nvinfo : EIATTR_KPARAM_INFO
	.align		4
.L_109:
        /*0018*/ 	.byte	0x04, 0x17
        /*001a*/ 	.short	(.L_111 - .L_110)
.L_110:
        /*001c*/ 	.word	0x00000000
        /*0020*/ 	.short	0x0002
        /*0022*/ 	.short	0x0010
        /*0024*/ 	.byte	0x00, 0xf5, 0x21, 0x00


	//----- nvinfo : EIATTR_KPARAM_INFO
	.align		4
.L_111:
        /*0028*/ 	.byte	0x04, 0x17
        /*002a*/ 	.short	(.L_113 - .L_112)
.L_112:
        /*002c*/ 	.word	0x00000000
        /*0030*/ 	.short	0x0001
        /*0032*/ 	.short	0x0008
        /*0034*/ 	.byte	0x00, 0xf5, 0x21, 0x00


	//----- nvinfo : EIATTR_KPARAM_INFO
	.align		4
.L_113:
        /*0038*/ 	.byte	0x04, 0x17
        /*003a*/ 	.short	(.L_115 - .L_114)
.L_114:
        /*003c*/ 	.word	0x00000000
        /*0040*/ 	.short	0x0000
        /*0042*/ 	.short	0x0000
        /*0044*/ 	.byte	0x00, 0xf5, 0x21, 0x00


	//----- nvinfo : EIATTR_SPARSE_MMA_MASK
	.align		4
.L_115:
        /*0048*/ 	.byte	0x03, 0x50
        /*004a*/ 	.short	0x0000


	//----- nvinfo : EIATTR_MAXREG_COUNT
	.align		4
        /*004c*/ 	.byte	0x03, 0x1b
        /*004e*/ 	.short	0x00ff


	//----- nvinfo : EIATTR_MERCURY_ISA_VERSION
	.align		4
        /*0050*/ 	.byte	0x03, 0x5f
        /*0052*/ 	.short	0x0101


	//----- nvinfo : EIATTR_VRC_CTA_INIT_COUNT
	.align		4
        /*0054*/ 	.byte	0x02, 0x4a
	.zero		1
	.zero		1


	//----- nvinfo : EIATTR_EXIT_INSTR_OFFSETS
	.align		4
        /*0058*/ 	.byte	0x04, 0x1c
        /*005a*/ 	.short	(.L_117 - .L_116)


	//   ....[0]....
.L_116:
        /*005c*/ 	.word	0x000001a0


	//   ....[1]....
        /*0060*/ 	.word	0x00000230


	//   ....[2]....
        /*0064*/ 	.word	0x00000350


	//----- nvinfo : EIATTR_CRS_STACK_SIZE
	.align		4
.L_117:
        /*0068*/ 	.byte	0x04, 0x1e
        /*006a*/ 	.short	(.L_119 - .L_118)
.L_118:
        /*006c*/ 	.word	0x00000000


	//----- nvinfo : EIATTR_CBANK_PARAM_SIZE
	.align		4
.L_119:
        /*0070*/ 	.byte	0x03, 0x19
        /*0072*/ 	.short	0x0020


	//----- nvinfo : EIATTR_PARAM_CBANK
	.align		4
        /*0074*/ 	.byte	0x04, 0x0a
        /*0076*/ 	.short	(.L_121 - .L_120)
	.align		4
.L_120:
        /*0078*/ 	.word	index@(.nv.constant0.add_f64)
        /*007c*/ 	.short	0x0380
        /*007e*/ 	.short	0x0020


	//----- nvinfo : EIATTR_SW_WAR
	.align		4
.L_121:
        /*0080*/ 	.byte	0x04, 0x36
        /*0082*/ 	.short	(.L_123 - .L_122)
.L_122:
        /*0084*/ 	.word	0x00000008
.L_123:


//--------------------- .nv.info.div_f32          --------------------------
	.section	.nv.info.div_f32,"",@"SHT_CUDA_INFO"
	.sectionflags	@""
	.align	4


	//----- nvinfo : EIATTR_CUDA_API_VERSION
	.align		4
        /*0000*/ 	.byte	0x04, 0x37
        /*0002*/ 	.short	(.L_125 - .L_124)
.L_124:
        /*0004*/ 	.word	0x00000082


	//----- nvinfo : EIATTR_KPARAM_INFO
	.align		4
.L_125:
        /*0008*/ 	.byte	0x04, 0x17
        /*000a*/ 	.short	(.L_127 - .L_126)
.L_126:
        /*000c*/ 	.word	0x00000000
        /*0010*/ 	.short	0x0003
        /*0012*/ 	.short	0x0018
        /*0014*/ 	.byte	0x00, 0xf0, 0x21, 0x00


	//----- nvinfo : EIATTR_KPARAM_INFO
	.align		4
.L_127:
        /*0018*/ 	.byte	0x04, 0x17
        /*001a*/ 	.short	(.L_129 - .L_128)
.L_128:
        /*001c*/ 	.word	0x00000000
        /*0020*/ 	.short	0x0002
        /*0022*/ 	.short	0x0010
        /*0024*/ 	.byte	0x00, 0xf5, 0x21, 0x00


	//----- nvinfo : EIATTR_KPARAM_INFO
	.align		4
.L_129:
        /*0028*/ 	.byte	0x04, 0x17
        /*002a*/ 	.short	(.L_131 - .L_130)
.L_130:
        /*002c*/ 	.word	0x00000000
        /*0030*/ 	.short	0x0001
        /*0032*/ 	.short	0x0008
        /*0034*/ 	.byte	0x00, 0xf5, 0x21, 0x00


	//----- nvinfo : EIATTR_KPARAM_INFO
	.align		4
.L_131:
        /*0038*/ 	.byte	0x04, 0x17
        /*003a*/ 	.short	(.L_133 - .L_132)
.L_132:
        /*003c*/ 	.word	0x00000000
        /*0040*/ 	.short	0x0000
        /*0042*/ 	.short	0x0000
        /*0044*/ 	.byte	0x00, 0xf5, 0x21, 0x00


	//----- nvinfo : EIATTR_SPARSE_MMA_MASK
	.align		4
.L_133:
        /*0048*/ 	.byte	0x03, 0x50
        /*004a*/ 	.short	0x0000


	//----- nvinfo : EIATTR_MAXREG_COUNT
	.align		4
        /*004c*/ 	.byte	0x03, 0x1b
        /*004e*/ 	.short	0x00ff


	//----- nvinfo : EIATTR_MERCURY_ISA_VERSION
	.align		4
        /*0050*/ 	.byte	0x03, 0x5f
        /*0052*/ 	.short	0x0101


	//----- nvinfo : EIATTR_VRC_CTA_INIT_COUNT
	.align		4
        /*0054*/ 	.byte	0x02, 0x4a
	.zero		1
	.zero		1


	//----- nvinfo : EIATTR_EXIT_INSTR_OFFSETS
	.align		4
        /*0058*/ 	.byte	0x04, 0x1c
        /*005a*/ 	.short	(.L_135 - .L_134)


	//   ....[0]....
.L_134:
        /*005c*/ 	.word	0x000001a0


	//   ....[1]....
        /*0060*/ 	.word	0x00000260


	//   ....[2]....
        /*0064*/ 	.word	0x00000420


	//----- nvinfo : EIATTR_CRS_STACK_SIZE
	.align		4
.L_135:
        /*0068*/ 	.byte	0x04, 0x1e
        /*006a*/ 	.short	(.L_137 - .L_136)
.L_136:
        /*006c*/ 	.word	0x00000000


	//----- nvinfo : EIATTR_CBANK_PARAM_SIZE
	.align		4
.L_137:
        /*0070*/ 	.byte	0x03, 0x19
        /*0072*/ 	.short	0x0020


	//----- nvinfo : EIATTR_PARAM_CBANK
	.align		4
        /*0074*/ 	.byte	0x04, 0x0a
        /*0076*/ 	.short	(.L_139 - .L_138)
	.align		4
.L_138:
        /*0078*/ 	.word	index@(.nv.constant0.div_f32)
        /*007c*/ 	.short	0x0380
        /*007e*/ 	.short	0x0020


	//----- nvinfo : EIATTR_SW_WAR
	.align		4
.L_139:
        /*0080*/ 	.byte	0x04, 0x36
        /*0082*/ 	.short	(.L_141 - .L_140)
.L_140:
        /*0084*/ 	.word	0x00000008
.L_141:


//--------------------- .nv.info.mul_f32          --------------------------
	.section	.nv.info.mul_f32,"",@"SHT_CUDA_INFO"
	.sectionflags	@""
	.align	4


	//----- nvinfo : EIATTR_CUDA_API_VERSION
	.align		4
        /*0000*/ 	.byte	0x04, 0x37
        /*0002*/ 	.short	(.L_143 - .L_142)
.L_142:
        /*0004*/ 	.word	0x00000082


	//----- nvinfo : EIATTR_KPARAM_INFO
	.align		4
.L_143:
        /*0008*/ 	.byte	0x04, 0x17
        /*000a*/ 	.short	(.L_145 - .L_144)
.L_144:
        /*000c*/ 	.word	0x00000000
        /*0010*/ 	.short	0x0003
        /*0012*/ 	.short	0x0018
        /*0014*/ 	.byte	0x00, 0xf0, 0x21, 0x00


	//----- nvinfo : EIATTR_KPARAM_INFO
	.align		4
.L_145:
        /*0018*/ 	.byte	0x04, 0x17
        /*001a*/ 	.short	(.L_147 - .L_146)
.L_146:
        /*001c*/ 	.word	0x00000000
        /*0020*/ 	.short	0x0002
        /*0022*/ 	.short	0x0010
        /*0024*/ 	.byte	0x00, 0xf5, 0x21, 0x00


	//----- nvinfo : EIATTR_KPARAM_INFO
	.align		4
.L_147:
        /*0028*/ 	.byte	0x04, 0x17
        /*002a*/ 	.short	(.L_149 - .L_148)
.L_148:
        /*002c*/ 	.word	0x00000000
        /*0030*/ 	.short	0x0001
        /*0032*/ 	.short	0x0008
        /*0034*/ 	.byte	0x00, 0xf5, 0x21, 0x00


	//----- nvinfo : EIATTR_KPARAM_INFO
	.align		4
.L_149:
        /*0038*/ 	.byte	0x04, 0x17
        /*003a*/ 	.short	(.L_151 - .L_150)
.L_150:
        /*003c*/ 	.word	0x00000000
        /*0040*/ 	.short	0x0000
        /*0042*/ 	.short	0x0000
        /*0044*/ 	.byte	0x00, 0xf5, 0x21, 0x00


	//----- nvinfo : EIATTR_SPARSE_MMA_MASK
	.align		4
.L_151:
        /*0048*/ 	.byte	0x03, 0x50
        /*004a*/ 	.short	0x0000


	//----- nvinfo : EIATTR_MAXREG_COUNT
	.align		4
        /*004c*/ 	.byte	0x03, 0x1b
        /*004e*/ 	.short	0x00ff


	//----- nvinfo : EIATTR_MERCURY_ISA_VERSION
	.align		4
        /*0050*/ 	.byte	0x03, 0x5f
        /*0052*/ 	.short	0x0101


	//----- nvinfo : EIATTR_VRC_CTA_INIT_COUNT
	.align		4
        /*0054*/ 	.byte	0x02, 0x4a
	.zero		1
	.zero		1


	//----- nvinfo : EIATTR_EXIT_INSTR_OFFSETS
	.align		4
        /*0058*/ 	.byte	0x04, 0x1c
        /*005a*/ 	.short	(.L_153 - .L_152)


	//   ....[0]....
.L_152:
        /*005c*/ 	.word	0x000001a0


	//   ....[1]....
        /*0060*/ 	.word	0x00000230


	//   ....[2]....
        /*0064*/ 	.word	0x00000350


	//----- nvinfo : EIATTR_CRS_STACK_SIZE
	.align		4
.L_153:
        /*0068*/ 	.byte	0x04, 0x1e
        /*006a*/ 	.short	(.L_155 - .L_154)
.L_154:
        /*006c*/ 	.word	0x00000000


	//----- nvinfo : EIATTR_CBANK_PARAM_SIZE
	.align		4
.L_155:
        /*0070*/ 	.byte	0x03, 0x19
        /*0072*/ 	.short	0x0020


	//----- nvinfo : EIATTR_PARAM_CBANK
	.align		4
        /*0074*/ 	.byte	0x04, 0x0a
        /*0076*/ 	.short	(.L_157 - .L_156)
	.align		4
.L_156:
        /*0078*/ 	.word	index@(.nv.constant0.mul_f32)
        /*007c*/ 	.short	0x0380
        /*007e*/ 	.short	0x0020


	//----- nvinfo : EIATTR_SW_WAR
	.align		4
.L_157:
        /*0080*/ 	.byte	0x04, 0x36
        /*0082*/ 	.short	(.L_159 - .L_158)
.L_158:
        /*0084*/ 	.word	0x00000008
.L_159:


//--------------------- .nv.info.sub_f32          --------------------------
	.section	.nv.info.sub_f32,"",@"SHT_CUDA_INFO"
	.sectionflags	@""
	.align	4


	//----- nvinfo : EIATTR_CUDA_API_VERSION
	.align		4
        /*0000*/ 	.byte	0x04, 0x37
        /*0002*/ 	.short	(.L_161 - .L_160)
.L_160:
        /*0004*/ 	.word	0x00000082


	//----- nvinfo : EIATTR_KPARAM_INFO
	.align		4
.L_161:
        /*0008*/ 	.byte	0x04, 0x17
        /*000a*/ 	.short	(.L_163 - .L_162)
.L_162:
        /*000c*/ 	.word	0x00000000
        /*0010*/ 	.short	0x0003
        /*0012*/ 	.short	0x0018
        /*0014*/ 	.byte	0x00, 0xf0, 0x21, 0x00


	//----- nvinfo : EIATTR_KPARAM_INFO
	.align		4
.L_163:
        /*0018*/ 	.byte	0x04, 0x17
        /*001a*/ 	.short	(.L_165 - .L_164)
.L_164:
        /*001c*/ 	.word	0x00000000
        /*0020*/ 	.short	0x0002
        /*0022*/ 	.short	0x0010
        /*0024*/ 	.byte	0x00, 0xf5, 0x21, 0x00


	//----- nvinfo : EIATTR_KPARAM_INFO
	.align		4
.L_165:
        /*0028*/ 	.byte	0x04, 0x17
        /*002a*/ 	.short	(.L_167 - .L_166)
.L_166:
        /*002c*/ 	.word	0x00000000
        /*0030*/ 	.short	0x0001
        /*0032*/ 	.short	0x0008
        /*0034*/ 	.byte	0x00, 0xf5, 0x21, 0x00


	//----- nvinfo : EIATTR_KPARAM_INFO
	.align		4
.L_167:
        /*0038*/ 	.byte	0x04, 0x17
        /*003a*/ 	.short	(.L_169 - .L_168)
.L_168:
        /*003c*/ 	.word	0x00000000
        /*0040*/ 	.short	0x0000
        /*0042*/ 	.short	0x0000
        /*0044*/ 	.byte	0x00, 0xf5, 0x21, 0x00


	//----- nvinfo : EIATTR_SPARSE_MMA_MASK
	.align		4
.L_169:
        /*0048*/ 	.byte	0x03, 0x50
        /*004a*/ 	.short	0x0000


	//----- nvinfo : EIATTR_MAXREG_COUNT
	.align		4
        /*004c*/ 	.byte	0x03, 0x1b
        /*004e*/ 	.short	0x00ff


	//----- nvinfo : EIATTR_MERCURY_ISA_VERSION
	.align		4
        /*0050*/ 	.byte	0x03, 0x5f
        /*0052*/ 	.short	0x0101


	//----- nvinfo : EIATTR_VRC_CTA_INIT_COUNT
	.align		4
        /*0054*/ 	.byte	0x02, 0x4a
	.zero		1
	.zero		1


	//----- nvinfo : EIATTR_EXIT_INSTR_OFFSETS
	.align		4
        /*0058*/ 	.byte	0x04, 0x1c
        /*005a*/ 	.short	(.L_171 - .L_170)


	//   ....[0]....
.L_170:
        /*005c*/ 	.word	0x000001a0


	//   ....[1]....
        /*0060*/ 	.word	0x00000230


	//   ....[2]....
        /*0064*/ 	.word	0x00000350


	//----- nvinfo : EIATTR_CRS_STACK_SIZE
	.align		4
.L_171:
        /*0068*/ 	.byte	0x04, 0x1e
        /*006a*/ 	.short	(.L_173 - .L_172)
.L_172:
        /*006c*/ 	.word	0x00000000


	//----- nvinfo : EIATTR_CBANK_PARAM_SIZE
	.align		4
.L_173:
        /*0070*/ 	.byte	0x03, 0x19
        /*0072*/ 	.short	0x0020


	//----- nvinfo : EIATTR_PARAM_CBANK
	.align		4
        /*0074*/ 	.byte	0x04, 0x0a
        /*0076*/ 	.short	(.L_175 - .L_174)
	.align		4
.L_174:
        /*0078*/ 	.word	index@(.nv.constant0.sub_f32)
        /*007c*/ 	.short	0x0380
        /*007e*/ 	.short	0x0020


	//----- nvinfo : EIATTR_SW_WAR
	.align		4
.L_175:
        /*0080*/ 	.byte	0x04, 0x36
        /*0082*/ 	.short	(.L_177 - .L_176)
.L_176:
        /*0084*/ 	.word	0x00000008
.L_177:


//--------------------- .nv.info.add_f32          --------------------------
	.section	.nv.info.add_f32,"",@"SHT_CUDA_INFO"
	.sectionflags	@""
	.align	4


	//----- nvinfo : EIATTR_CUDA_API_VERSION
	.align		4
        /*0000*/ 	.byte	0x04, 0x37
        /*0002*/ 	.short	(.L_179 - .L_178)
.L_178:
        /*0004*/ 	.word	0x00000082


	//----- nvinfo : EIATTR_KPARAM_INFO
	.align		4
.L_179:
        /*0008*/ 	.byte	0x04, 0x17
        /*000a*/ 	.short	(.L_181 - .L_180)
.L_180:
        /*000c*/ 	.word	0x00000000
        /*0010*/ 	.short	0x0003
        /*0012*/ 	.short	0x0018
        /*0014*/ 	.byte	0x00, 0xf0, 0x21, 0x00


	//----- nvinfo : EIATTR_KPARAM_INFO
	.align		4
.L_181:
        /*0018*/ 	.byte	0x04, 0x17
        /*001a*/ 	.short	(.L_183 - .L_182)
.L_182:
        /*001c*/ 	.word	0x00000000
        /*0020*/ 	.short	0x0002
        /*0022*/ 	.short	0x0010
        /*0024*/ 	.byte	0x00, 0xf5, 0x21, 0x00


	//----- nvinfo : EIATTR_KPARAM_INFO
	.align		4
.L_183:
        /*0028*/ 	.byte	0x04, 0x17
        /*002a*/ 	.short	(.L_185 - .L_184)
.L_184:
        /*002c*/ 	.word	0x00000000
        /*0030*/ 	.short	0x0001
        /*0032*/ 	.short	0x0008
        /*0034*/ 	.byte	0x00, 0xf5, 0x21, 0x00


	//----- nvinfo : EIATTR_KPARAM_INFO
	.align		4
.L_185:
        /*0038*/ 	.byte	0x04, 0x17
        /*003a*/ 	.short	(.L_187 - .L_186)
.L_186:
        /*003c*/ 	.word	0x00000000
        /*0040*/ 	.short	0x0000
        /*0042*/ 	.short	0x0000
        /*0044*/ 	.byte	0x00, 0xf5, 0x21, 0x00


	//----- nvinfo : EIATTR_SPARSE_MMA_MASK
	.align		4
.L_187:
        /*0048*/ 	.byte	0x03, 0x50
        /*004a*/ 	.short	0x0000


	//----- nvinfo : EIATTR_MAXREG_COUNT
	.align		4
        /*004c*/ 	.byte	0x03, 0x1b
        /*004e*/ 	.short	0x00ff


	//----- nvinfo : EIATTR_MERCURY_ISA_VERSION
	.align		4
        /*0050*/ 	.byte	0x03, 0x5f
        /*0052*/ 	.short	0x0101


	//----- nvinfo : EIATTR_VRC_CTA_INIT_COUNT
	.align		4
        /*0054*/ 	.byte	0x02, 0x4a
	.zero		1
	.zero		1


	//----- nvinfo : EIATTR_EXIT_INSTR_OFFSETS
	.align		4
        /*0058*/ 	.byte	0x04, 0x1c
        /*005a*/ 	.short	(.L_189 - .L_188)


	//   ....[0]....
.L_188:
        /*005c*/ 	.word	0x000001a0


	//   ....[1]....
        /*0060*/ 	.word	0x00000230


	//   ....[2]....
        /*0064*/ 	.word	0x00000350


	//----- nvinfo : EIATTR_CRS_STACK_SIZE
	.align		4
.L_189:
        /*0068*/ 	.byte	0x04, 0x1e
        /*006a*/ 	.short	(.L_191 - .L_190)
.L_190:
        /*006c*/ 	.word	0x00000000


	//----- nvinfo : EIATTR_CBANK_PARAM_SIZE
	.align		4
.L_191:
        /*0070*/ 	.byte	0x03, 0x19
        /*0072*/ 	.short	0x0020


	//----- nvinfo : EIATTR_PARAM_CBANK
	.align		4
        /*0074*/ 	.byte	0x04, 0x0a
        /*0076*/ 	.short	(.L_193 - .L_192)
	.align		4
.L_192:
        /*0078*/ 	.word	index@(.nv.constant0.add_f32)
        /*007c*/ 	.short	0x0380
        /*007e*/ 	.short	0x0020


	//----- nvinfo : EIATTR_SW_WAR
	.align		4
.L_193:
        /*0080*/ 	.byte	0x04, 0x36
        /*0082*/ 	.short	(.L_195 - .L_194)
.L_194:
        /*0084*/ 	.word	0x00000008
.L_195:


//--------------------- .nv.callgraph             --------------------------
	.section	.nv.callgraph,"",@"SHT_CUDA_CALLGRAPH"
	.align	4
	.sectionentsize	8
	.align		4
        /*0000*/ 	.word	0x00000000
	.align		4
        /*0004*/ 	.word	0xffffffff
	.align		4
        /*0008*/ 	.word	0x00000000
	.align		4
        /*000c*/ 	.word	0xfffffffe
	.align		4
        /*0010*/ 	.word	0x00000000
	.align		4
        /*0014*/ 	.word	0xfffffffd
	.align		4
        /*0018*/ 	.word	0x00000000
	.align		4
        /*001c*/ 	.word	0xfffffffc


//--------------------- .text.div_f64             --------------------------
	.section	.text.div_f64,"ax",@progbits
	.align	128
        .global         div_f64
        .type           div_f64,@function
        .size           div_f64,(.L_x_36 - div_f64)
        .other          div_f64,@"STO_CUDA_ENTRY STV_DEFAULT"
div_f64:
.text.div_f64:
[----:B------:R-:W-:Y:S01]  /*0000*/  LDC R1, c[0x0][0x37c] ;  /* 0x0000df00ff017b82 */ /* 0x000fe20000000800 */
[----:B------:R-:W0:Y:S07]  /*0010*/  S2R R3, SR_CTAID.Z ;  /* 0x0000000000037919 */ /* 0x000e2e0000002700 */
[----:B------:R-:W-:Y:S01]  /*0020*/  S2UR UR4, SR_CTAID.X ;  /* 0x00000000000479c3 */ /* 0x000fe20000002500 */
[----:B------:R-:W1:Y:S01]  /*0030*/  LDCU UR8, c[0x0][0x360] ;  /* 0x00006c00ff0877ac */ /* 0x000e620008000800 */
[----:B------:R-:W1:Y:S01]  /*0040*/  S2R R5, SR_TID.X ;  /* 0x0000000000057919 */ /* 0x000e620000002100 */
[----:B------:R-:W2:Y:S01]  /*0050*/  LDCU UR9, c[0x0][0x364] ;  /* 0x00006c80ff0977ac */ /* 0x000ea20008000800 */
[----:B------:R-:W2:Y:S04]  /*0060*/  S2R R7, SR_TID.Y ;  /* 0x0000000000077919 */ /* 0x000ea80000002200 */
[----:B------:R-:W3:Y:S01]  /*0070*/  S2UR UR6, SR_CTAID.Y ;  /* 0x00000000000679c3 */ /* 0x000ee20000002600 */
[----:B------:R-:W4:Y:S01]  /*0080*/  LDCU UR10, c[0x0][0x368] ;  /* 0x00006d00ff0a77ac */ /* 0x000f220008000800 */
[----:B------:R-:W4:Y:S01]  /*0090*/  S2R R11, SR_TID.Z ;  /* 0x00000000000b7919 */ /* 0x000f220000002300 */
[----:B------:R-:W3:Y:S05]  /*00a0*/  LDCU UR5, c[0x0][0x374] ;  /* 0x00006e80ff0577ac */ /* 0x000eea0008000800 */
[----:B------:R-:W0:Y:S01]  /*00b0*/  LDC R2, c[0x0][0x378] ;  /* 0x0000de00ff027b82 */ /* 0x000e220000000800 */
[----:B------:R-:W5:Y:S01]  /*00c0*/  LDCU UR7, c[0x0][0x370] ;  /* 0x00006e00ff0777ac */ /* 0x000f620008000800 */
[----:B------:R-:W4:Y:S01]  /*00d0*/  LDCU.64 UR12, c[0x0][0x398] ;  /* 0x00007300ff0c77ac */ /* 0x000f220008000a00 */
[----:B---3--:R-:W-:-:S06]  /*00e0*/  UIMAD UR4, UR4, UR5, UR6 ;  /* 0x00000005040472a4 */ /* 0x008fcc000f8e0206 */
[----:B0-----:R-:W-:Y:S01]  /*00f0*/  IMAD R0, R2, UR4, R3 ;  /* 0x0000000402007c24 */ /* 0x001fe2000f8e0203 */
[----:B-----5:R-:W-:-:S03]  /*0100*/  UIMAD UR4, UR5, UR7, URZ ;  /* 0x00000007050472a4 */ /* 0x020fc6000f8e02ff */
[----:B-1----:R-:W-:-:S04]  /*0110*/  IMAD R0, R0, UR8, R5 ;  /* 0x0000000800007c24 */ /* 0x002fc8000f8e0205 */
[----:B--2---:R-:W-:-:S04]  /*0120*/  IMAD R0, R0, UR9, R7 ;  /* 0x0000000900007c24 */ /* 0x004fc8000f8e0207 */
[----:B----4-:R-:W-:Y:S02]  /*0130*/  IMAD R11, R0, UR10, R11 ;  /* 0x0000000a000b7c24 */ /* 0x010fe4000f8e020b */
[----:B------:R-:W-:-:S03]  /*0140*/  IMAD R0, R2, UR4, RZ ;  /* 0x0000000402007c24 */ /* 0x000fc6000f8e02ff */
[----:B------:R-:W-:Y:S01]  /*0150*/  ISETP.GE.U32.AND P0, PT, R11, UR12, PT ;  /* 0x0000000c0b007c0c */ /* 0x000fe2000bf06070 */
[----:B------:R-:W-:-:S03]  /*0160*/  IMAD R0, R0, UR8, RZ ;  /* 0x0000000800007c24 */ /* 0x000fc6000f8e02ff */
[----:B------:R-:W-:Y:S01]  /*0170*/  ISETP.GE.U32.AND.EX P0, PT, RZ, UR13, PT, P0 ;  /* 0x0000000dff007c0c */ /* 0x000fe2000bf06100 */
[----:B------:R-:W-:-:S04]  /*0180*/  IMAD R0, R0, UR9, RZ ;  /* 0x0000000900007c24 */ /* 0x000fc8000f8e02ff */
[----:B------:R-:W-:-:S08]  /*0190*/  IMAD R0, R0, UR10, RZ ;  /* 0x0000000a00007c24 */ /* 0x000fd0000f8e02ff */
[----:B------:R-:W-:Y:S05]  /*01a0*/  @P0 EXIT ;  /* 0x000000000000094d */ /* 0x000fea0003800000 */
[----:B------:R-:W-:Y:S01]  /*01b0*/  IMAD.MOV.U32 R10, RZ, RZ, RZ ;  /* 0x000000ffff0a7224 */ /* 0x000fe200078e00ff */
[----:B------:R-:W0:Y:S01]  /*01c0*/  LDCU.64 UR4, c[0x0][0x358] ;  /* 0x00006b00ff0477ac */ /* 0x000e220008000a00 */
[----:B------:R-:W1:Y:S01]  /*01d0*/  LDCU.64 UR12, c[0x0][0x398] ;  /* 0x00007300ff0c77ac */ /* 0x000e620008000a00 */
[----:B------:R-:W2:Y:S01]  /*01e0*/  LDCU.64 UR6, c[0x0][0x390] ;  /* 0x00007200ff0677ac */ /* 0x000ea20008000a00 */
[----:B------:R-:W3:Y:S03]  /*01f0*/  LDCU.128 UR8, c[0x0][0x380] ;  /* 0x00007000ff0877ac */ /* 0x000ee60008000c00 */
.L_x_2:
[----:B------:R-:W-:-:S04]  /*0200*/  IADD3 R4, P0, PT, R0, R11, RZ ;  /* 0x0000000b00047210 */ /* 0x000fc80007f1e0ff */
[----:B------:R-:W-:Y:S01]  /*0210*/  ISETP.GE.U32.AND P1, PT, R11, R4, PT ;  /* 0x000000040b00720c */ /* 0x000fe20003f26070 */
[----:B------:R-:W-:Y:S01]  /*0220*/  IMAD.X R5, RZ, RZ, R10, P0 ;  /* 0x000000ffff057224 */ /* 0x000fe200000e060a */
[----:B-1----:R-:W-:-:S04]  /*0230*/  ISETP.GE.U32.AND P0, PT, R4, UR12, PT ;  /* 0x0000000c04007c0c */ /* 0x002fc8000bf06070 */
[----:B------:R-:W-:Y:S02]  /*0240*/  ISETP.GE.U32.AND.EX P1, PT, R10, R5, PT, P1 ;  /* 0x000000050a00720c */ /* 0x000fe40003f26110 */
[----:B------:R-:W-:-:S11]  /*0250*/  ISETP.GE.U32.AND.EX P0, PT, R5, UR13, PT, P0 ;  /* 0x0000000d05007c0c */ /* 0x000fd6000bf06100 */
[----:B0-234-:R-:W-:Y:S05]  /*0260*/  @P1 EXIT ;  /* 0x000000000000194d */ /* 0x01dfea0003800000 */
[C---:B------:R-:W-:Y:S01]  /*0270*/  IMAD.SHL.U32 R12, R11.reuse, 0x8, RZ ;  /* 0x000000080b0c7824 */ /* 0x040fe200078e00ff */
[----:B------:R-:W-:-:S04]  /*0280*/  SHF.L.U64.HI R13, R11, 0x3, R10 ;  /* 0x000000030b0d7819 */ /* 0x000fc8000001020a */
[----:B------:R-:W-:-:S04]  /*0290*/  IADD3 R24, P1, PT, R12, UR10, RZ ;  /* 0x0000000a0c187c10 */ /* 0x000fc8000ff3e0ff */
[----:B------:R-:W-:-:S06]  /*02a0*/  IADD3.X R25, PT, PT, R13, UR11, RZ, P1, !PT ;  /* 0x0000000b0d197c10 */ /* 0x000fcc0008ffe4ff */
[----:B------:R-:W2:Y:S01]  /*02b0*/  LDG.E.64 R24, desc[UR4][R24.64] ;  /* 0x0000000418187981 */ /* 0x000ea2000c1e1b00 */
[----:B------:R-:W-:-:S04]  /*02c0*/  IADD3 R6, P1, PT, R12, UR8, RZ ;  /* 0x000000080c067c10 */ /* 0x000fc8000ff3e0ff */
[----:B------:R-:W-:-:S06]  /*02d0*/  IADD3.X R7, PT, PT, R13, UR9, RZ, P1, !PT ;  /* 0x000000090d077c10 */ /* 0x000fcc0008ffe4ff */
[----:B------:R-:W3:Y:S01]  /*02e0*/  LDG.E.64 R6, desc[UR4][R6.64] ;  /* 0x0000000406067981 */ /* 0x000ee2000c1e1b00 */
[----:B------:R-:W-:Y:S01]  /*02f0*/  IMAD.MOV.U32 R2, RZ, RZ, 0x1 ;  /* 0x00000001ff027424 */ /* 0x000fe200078e00ff */
[----:B------:R-:W-:Y:S01]  /*0300*/  BSSY.RECONVERGENT B0, `(.L_x_0) ;  /* 0x0000012000007945 */ /* 0x000fe20003800200 */
[----:B--2---:R-:W0:Y:S01]  /*0310*/  MUFU.RCP64H R3, R25 ;  /* 0x0000001900037308 */ /* 0x004e220000001800 */
[----:B---3--:R-:W-:-:S03]  /*0320*/  FSETP.GEU.AND P2, PT, |R7|, 6.5827683646048100446e-37, PT ;  /* 0x036000000700780b */ /* 0x008fc60003f4e200 */
[----:B0-----:R-:W-:-:S08]  /*0330*/  DFMA R8, -R24, R2, 1 ;  /* 0x3ff000001808742b */ /* 0x001fd00000000102 */
[----:B------:R-:W-:-:S08]  /*0340*/  DFMA R8, R8, R8, R8 ;  /* 0x000000080808722b */ /* 0x000fd00000000008 */
[----:B------:R-:W-:-:S08]  /*0350*/  DFMA R8, R2, R8, R2 ;  /* 0x000000080208722b */ /* 0x000fd00000000002 */
[----:B------:R-:W-:-:S08]  /*0360*/  DFMA R2, -R24, R8, 1 ;  /* 0x3ff000001802742b */ /* 0x000fd00000000108 */
[----:B------:R-:W-:-:S08]  /*0370*/  DFMA R2, R8, R2, R8 ;  /* 0x000000020802722b */ /* 0x000fd00000000008 */
[----:B------:R-:W-:-:S08]  /*0380*/  DMUL R8, R6, R2 ;  /* 0x0000000206087228 */ /* 0x000fd00000000000 */
[----:B------:R-:W-:-:S08]  /*0390*/  DFMA R10, -R24, R8, R6 ;  /* 0x00000008180a722b */ /* 0x000fd00000000106 */
[----:B------:R-:W-:Y:S01]  /*03a0*/  DFMA R2, R2, R10, R8 ;  /* 0x0000000a0202722b */ /* 0x000fe20000000008 */
[----:B------:R-:W-:Y:S02]  /*03b0*/  IMAD.MOV.U32 R11, RZ, RZ, R4 ;  /* 0x000000ffff0b7224 */ /* 0x000fe400078e0004 */
[----:B------:R-:W-:-:S07]  /*03c0*/  IMAD.MOV.U32 R10, RZ, RZ, R5 ;  /* 0x000000ffff0a7224 */ /* 0x000fce00078e0005 */
[----:B------:R-:W-:-:S05]  /*03d0*/  FFMA R8, RZ, R25, R3 ;  /* 0x00000019ff087223 */ /* 0x000fca0000000003 */
[----:B------:R-:W-:-:S13]  /*03e0*/  FSETP.GT.AND P1, PT, |R8|, 1.469367938527859385e-39, PT ;  /* 0x001000000800780b */ /* 0x000fda0003f24200 */
[----:B------:R-:W-:Y:S05]  /*03f0*/  @P1 BRA P2, `(.L_x_1) ;  /* 0x0000000000081947 */ /* 0x000fea0001000000 */
[----:B------:R-:W-:-:S07]  /*0400*/  MOV R22, 0x420 ;  /* 0x0000042000167802 */ /* 0x000fce0000000f00 */
[----:B------:R-:W-:Y:S05]  /*0410*/  CALL.REL.NOINC `($__internal_0_$__cuda_sm20_div_rn_f64_full) ;  /* 0x0000000000187944 */ /* 0x000fea0003c00000 */
.L_x_1:
[----:B------:R-:W-:Y:S05]  /*0420*/  BSYNC.RECONVERGENT B0 ;  /* 0x0000000000007941 */ /* 0x000fea0003800200 */
.L_x_0:
[----:B------:R-:W-:-:S04]  /*0430*/  IADD3 R12, P1, PT, R12, UR6, RZ ;  /* 0x000000060c0c7c10 */ /* 0x000fc8000ff3e0ff */
[----:B------:R-:W-:-:S05]  /*0440*/  IADD3.X R13, PT, PT, R13, UR7, RZ, P1, !PT ;  /* 0x000000070d0d7c10 */ /* 0x000fca0008ffe4ff */
[----:B------:R4:W-:Y:S01]  /*0450*/  STG.E.64 desc[UR4][R12.64], R2 ;  /* 0x000000020c007986 */ /* 0x0009e2000c101b04 */
[----:B------:R-:W-:Y:S05]  /*0460*/  @!P0 BRA `(.L_x_2) ;  /* 0xfffffffc00648947 */ /* 0x000fea000383ffff */
[----:B------:R-:W-:Y:S05]  /*0470*/  EXIT ;  /* 0x000000000000794d */ /* 0x000fea0003800000 */
        .weak           $__internal_0_$__cuda_sm20_div_rn_f64_full
        .type           $__internal_0_$__cuda_sm20_div_rn_f64_full,@function
        .size           $__internal_0_$__cuda_sm20_div_rn_f64_full,(.L_x_36 - $__internal_0_$__cuda_sm20_div_rn_f64_full)
$__internal_0_$__cuda_sm20_div_rn_f64_full:
[C---:B------:R-:W-:Y:S01]  /*0480*/  FSETP.GEU.AND P1, PT, |R25|.reuse, 1.469367938527859385e-39, PT ;  /* 0x001000001900780b */ /* 0x040fe20003f2e200 */
[--C-:B------:R-:W-:Y:S01]  /*0490*/  IMAD.MOV.U32 R4, RZ, RZ, R24.reuse ;  /* 0x000000ffff047224 */ /* 0x100fe200078e0018 */
[----:B------:R-:W-:Y:S01]  /*04a0*/  LOP3.LUT R2, R25, 0x800fffff, RZ, 0xc0, !PT ;  /* 0x800fffff19027812 */ /* 0x000fe200078ec0ff */
[----:B------:R-:W-:Y:S01]  /*04b0*/  IMAD.MOV.U32 R5, RZ, RZ, R25 ;  /* 0x000000ffff057224 */ /* 0x000fe200078e0019 */
[C---:B------:R-:W-:Y:S01]  /*04c0*/  FSETP.GEU.AND P3, PT, |R7|.reuse, 1.469367938527859385e-39, PT ;  /* 0x001000000700780b */ /* 0x040fe20003f6e200 */
[----:B------:R-:W-:Y:S01]  /*04d0*/  IMAD.MOV.U32 R14, RZ, RZ, 0x1 ;  /* 0x00000001ff0e7424 */ /* 0x000fe200078e00ff */
[----:B------:R-:W-:Y:S01]  /*04e0*/  LOP3.LUT R3, R2, 0x3ff00000, RZ, 0xfc, !PT ;  /* 0x3ff0000002037812 */ /* 0x000fe200078efcff */
[----:B------:R-:W-:Y:S01]  /*04f0*/  IMAD.MOV.U32 R2, RZ, RZ, R24 ;  /* 0x000000ffff027224 */ /* 0x000fe200078e0018 */
[----:B------:R-:W-:Y:S01]  /*0500*/  LOP3.LUT R21, R7, 0x7ff00000, RZ, 0xc0, !PT ;  /* 0x7ff0000007157812 */ /* 0x000fe200078ec0ff */
[----:B------:R-:W-:Y:S01]  /*0510*/  IMAD.MOV.U32 R20, RZ, RZ, 0x1ca00000 ;  /* 0x1ca00000ff147424 */ /* 0x000fe200078e00ff */
[----:B------:R-:W-:Y:S01]  /*0520*/  LOP3.LUT R24, R25, 0x7ff00000, RZ, 0xc0, !PT ;  /* 0x7ff0000019187812 */ /* 0x000fe200078ec0ff */
[----:B------:R-:W-:Y:S02]  /*0530*/  BSSY.RECONVERGENT B1, `(.L_x_3) ;  /* 0x000004e000017945 */ /* 0x000fe40003800200 */
[----:B------:R-:W-:Y:S01]  /*0540*/  @!P1 DMUL R2, R4, 8.98846567431157953865e+307 ;  /* 0x7fe0000004029828 */ /* 0x000fe20000000000 */
[----:B------:R-:W-:Y:S01]  /*0550*/  ISETP.GE.U32.AND P2, PT, R21, R24, PT ;  /* 0x000000181500720c */ /* 0x000fe20003f46070 */
[----:B------:R-:W-:-:S02]  /*0560*/  IMAD.MOV.U32 R23, RZ, RZ, R21 ;  /* 0x000000ffff177224 */ /* 0x000fc400078e0015 */
[----:B------:R-:W-:Y:S02]  /*0570*/  @!P3 LOP3.LUT R16, R5, 0x7ff00000, RZ, 0xc0, !PT ;  /* 0x7ff000000510b812 */ /* 0x000fe400078ec0ff */
[----:B------:R-:W0:Y:S02]  /*0580*/  MUFU.RCP64H R15, R3 ;  /* 0x00000003000f7308 */ /* 0x000e240000001800 */
[----:B------:R-:W-:Y:S02]  /*0590*/  @!P3 ISETP.GE.U32.AND P4, PT, R21, R16, PT ;  /* 0x000000101500b20c */ /* 0x000fe40003f86070 */
[----:B------:R-:W-:Y:S02]  /*05a0*/  @!P1 LOP3.LUT R24, R3, 0x7ff00000, RZ, 0xc0, !PT ;  /* 0x7ff0000003189812 */ /* 0x000fe400078ec0ff */
[----:B------:R-:W-:-:S04]  /*05b0*/  @!P3 SEL R17, R20, 0x63400000, !P4 ;  /* 0x634000001411b807 */ /* 0x000fc80006000000 */
[----:B------:R-:W-:-:S04]  /*05c0*/  @!P3 LOP3.LUT R18, R17, 0x80000000, R7, 0xf8, !PT ;  /* 0x800000001112b812 */ /* 0x000fc800078ef807 */
[----:B------:R-:W-:Y:S01]  /*05d0*/  @!P3 LOP3.LUT R19, R18, 0x100000, RZ, 0xfc, !PT ;  /* 0x001000001213b812 */ /* 0x000fe200078efcff */
[----:B------:R-:W-:Y:S01]  /*05e0*/  @!P3 IMAD.MOV.U32 R18, RZ, RZ, RZ ;  /* 0x000000ffff12b224 */ /* 0x000fe200078e00ff */
[----:B0-----:R-:W-:-:S08]  /*05f0*/  DFMA R8, R14, -R2, 1 ;  /* 0x3ff000000e08742b */ /* 0x001fd00000000802 */
[----:B------:R-:W-:-:S08]  /*0600*/  DFMA R8, R8, R8, R8 ;  /* 0x000000080808722b */ /* 0x000fd00000000008 */
[----:B------:R-:W-:Y:S01]  /*0610*/  DFMA R14, R14, R8, R14 ;  /* 0x000000080e0e722b */ /* 0x000fe2000000000e */
[----:B------:R-:W-:Y:S01]  /*0620*/  SEL R9, R20, 0x63400000, !P2 ;  /* 0x6340000014097807 */ /* 0x000fe20005000000 */
[----:B------:R-:W-:-:S03]  /*0630*/  IMAD.MOV.U32 R8, RZ, RZ, R6 ;  /* 0x000000ffff087224 */ /* 0x000fc600078e0006 */
[----:B------:R-:W-:-:S03]  /*0640*/  LOP3.LUT R9, R9, 0x800fffff, R7, 0xf8, !PT ;  /* 0x800fffff09097812 */ /* 0x000fc600078ef807 */
[----:B------:R-:W-:-:S03]  /*0650*/  DFMA R16, R14, -R2, 1 ;  /* 0x3ff000000e10742b */ /* 0x000fc60000000802 */
[----:B------:R-:W-:-:S05]  /*0660*/  @!P3 DFMA R8, R8, 2, -R18 ;  /* 0x400000000808b82b */ /* 0x000fca0000000812 */
[----:B------:R-:W-:-:S05]  /*0670*/  DFMA R16, R14, R16, R14 ;  /* 0x000000100e10722b */ /* 0x000fca000000000e */
[----:B------:R-:W-:-:S03]  /*0680*/  @!P3 LOP3.LUT R23, R9, 0x7ff00000, RZ, 0xc0, !PT ;  /* 0x7ff000000917b812 */ /* 0x000fc600078ec0ff */
[----:B------:R-:W-:Y:S02]  /*0690*/  DMUL R14, R16, R8 ;  /* 0x00000008100e7228 */ /* 0x000fe40000000000 */
[----:B------:R-:W-:-:S05]  /*06a0*/  VIADD R25, R23, 0xffffffff ;  /* 0xffffffff17197836 */ /* 0x000fca0000000000 */
[----:B------:R-:W-:Y:S01]  /*06b0*/  ISETP.GT.U32.AND P1, PT, R25, 0x7feffffe, PT ;  /* 0x7feffffe1900780c */ /* 0x000fe20003f24070 */
[----:B------:R-:W-:Y:S01]  /*06c0*/  VIADD R25, R24, 0xffffffff ;  /* 0xffffffff18197836 */ /* 0x000fe20000000000 */
[----:B------:R-:W-:-:S04]  /*06d0*/  DFMA R18, R14, -R2, R8 ;  /* 0x800000020e12722b */ /* 0x000fc80000000008 */
[----:B------:R-:W-:-:S04]  /*06e0*/  ISETP.GT.U32.OR P1, PT, R25, 0x7feffffe, P1 ;  /* 0x7feffffe1900780c */ /* 0x000fc80000f24470 */
[----:B------:R-:W-:-:S09]  /*06f0*/  DFMA R18, R16, R18, R14 ;  /* 0x000000121012722b */ /* 0x000fd2000000000e */
[----:B------:R-:W-:Y:S05]  /*0700*/  @P1 BRA `(.L_x_4) ;  /* 0x00000000006c1947 */ /* 0x000fea0003800000 */
[----:B------:R-:W-:-:S04]  /*0710*/  LOP3.LUT R14, R5, 0x7ff00000, RZ, 0xc0, !PT ;  /* 0x7ff00000050e7812 */ /* 0x000fc800078ec0ff */
[CC--:B------:R-:W-:Y:S02]  /*0720*/  VIADDMNMX R6, R21.reuse, -R14.reuse, 0xb9600000, !PT ;  /* 0xb960000015067446 */ /* 0x0c0fe4000780090e */
[----:B------:R-:W-:Y:S02]  /*0730*/  ISETP.GE.U32.AND P1, PT, R21, R14, PT ;  /* 0x0000000e1500720c */ /* 0x000fe40003f26070 */
[----:B------:R-:W-:Y:S02]  /*0740*/  VIMNMX R6, PT, PT, R6, 0x46a00000, PT ;  /* 0x46a0000006067848 */ /* 0x000fe40003fe0100 */
[----:B------:R-:W-:-:S05]  /*0750*/  SEL R7, R20, 0x63400000, !P1 ;  /* 0x6340000014077807 */ /* 0x000fca0004800000 */
[----:B------:R-:W-:Y:S02]  /*0760*/  IMAD.IADD R16, R6, 0x1, -R7 ;  /* 0x0000000106107824 */ /* 0x000fe400078e0a07 */
[----:B------:R-:W-:Y:S02]  /*0770*/  IMAD.MOV.U32 R6, RZ, RZ, RZ ;  /* 0x000000ffff067224 */ /* 0x000fe400078e00ff */
[----:B------:R-:W-:-:S06]  /*0780*/  VIADD R7, R16, 0x7fe00000 ;  /* 0x7fe0000010077836 */ /* 0x000fcc0000000000 */
[----:B------:R-:W-:-:S10]  /*0790*/  DMUL R14, R18, R6 ;  /* 0x00000006120e7228 */ /* 0x000fd40000000000 */
[----:B------:R-:W-:-:S13]  /*07a0*/  FSETP.GTU.AND P1, PT, |R15|, 1.469367938527859385e-39, PT ;  /* 0x001000000f00780b */ /* 0x000fda0003f2c200 */
[----:B------:R-:W-:Y:S05]  /*07b0*/  @P1 BRA `(.L_x_5) ;  /* 0x0000000000941947 */ /* 0x000fea0003800000 */
[----:B------:R-:W-:Y:S01]  /*07c0*/  DFMA R2, R18, -R2, R8 ;  /* 0x800000021202722b */ /* 0x000fe20000000008 */
[----:B------:R-:W-:-:S09]  /*07d0*/  IMAD.MOV.U32 R6, RZ, RZ, RZ ;  /* 0x000000ffff067224 */ /* 0x000fd200078e00ff */
[C---:B------:R-:W-:Y:S02]  /*07e0*/  FSETP.NEU.AND P1, PT, R3.reuse, RZ, PT ;  /* 0x000000ff0300720b */ /* 0x040fe40003f2d000 */
[----:B------:R-:W-:-:S04]  /*07f0*/  LOP3.LUT R5, R3, 0x80000000, R5, 0x48, !PT ;  /* 0x8000000003057812 */ /* 0x000fc800078e4805 */
[----:B------:R-:W-:-:S07]  /*0800*/  LOP3.LUT R7, R5, R7, RZ, 0xfc, !PT ;  /* 0x0000000705077212 */ /* 0x000fce00078efcff */
[----:B------:R-:W-:Y:S05]  /*0810*/  @!P1 BRA `(.L_x_5) ;  /* 0x00000000007c9947 */ /* 0x000fea0003800000 */
[----:B------:R-:W-:Y:S01]  /*0820*/  IMAD.MOV R3, RZ, RZ, -R16 ;  /* 0x000000ffff037224 */ /* 0x000fe200078e0a10 */
[----:B------:R-:W-:Y:S01]  /*0830*/  DMUL.RP R6, R18, R6 ;  /* 0x0000000612067228 */ /* 0x000fe20000008000 */
[----:B------:R-:W-:-:S06]  /*0840*/  IMAD.MOV.U32 R2, RZ, RZ, RZ ;  /* 0x000000ffff027224 */ /* 0x000fcc00078e00ff */
[----:B------:R-:W-:-:S03]  /*0850*/  DFMA R2, R14, -R2, R18 ;  /* 0x800000020e02722b */ /* 0x000fc60000000012 */
[----:B------:R-:W-:-:S03]  /*0860*/  LOP3.LUT R5, R7, R5, RZ, 0x3c, !PT ;  /* 0x0000000507057212 */ /* 0x000fc600078e3cff */
[----:B------:R-:W-:-:S04]  /*0870*/  IADD3 R2, PT, PT, -R16, -0x43300000, RZ ;  /* 0xbcd0000010027810 */ /* 0x000fc80007ffe1ff */
[----:B------:R-:W-:-:S04]  /*0880*/  FSETP.NEU.AND P1, PT, |R3|, R2, PT ;  /* 0x000000020300720b */ /* 0x000fc80003f2d200 */
[----:B------:R-:W-:Y:S02]  /*0890*/  FSEL R14, R6, R14, !P1 ;  /* 0x0000000e060e7208 */ /* 0x000fe40004800000 */
[----:B------:R-:W-:Y:S01]  /*08a0*/  FSEL R15, R5, R15, !P1 ;  /* 0x0000000f050f7208 */ /* 0x000fe20004800000 */
[----:B------:R-:W-:Y:S06]  /*08b0*/  BRA `(.L_x_5) ;  /* 0x0000000000547947 */ /* 0x000fec0003800000 */
.L_x_4:
[----:B------:R-:W-:-:S14]  /*08c0*/  DSETP.NAN.AND P1, PT, R6, R6, PT ;  /* 0x000000060600722a */ /* 0x000fdc0003f28000 */
[----:B------:R-:W-:Y:S05]  /*08d0*/  @P1 BRA `(.L_x_6) ;  /* 0x0000000000441947 */ /* 0x000fea0003800000 */
[----:B------:R-:W-:-:S14]  /*08e0*/  DSETP.NAN.AND P1, PT, R4, R4, PT ;  /* 0x000000040400722a */ /* 0x000fdc0003f28000 */
[----:B------:R-:W-:Y:S05]  /*08f0*/  @P1 BRA `(.L_x_7) ;  /* 0x0000000000301947 */ /* 0x000fea0003800000 */
[----:B------:R-:W-:Y:S01]  /*0900*/  ISETP.NE.AND P1, PT, R23, R24, PT ;  /* 0x000000181700720c */ /* 0x000fe20003f25270 */
[----:B------:R-:W-:Y:S02]  /*0910*/  IMAD.MOV.U32 R14, RZ, RZ, 0x0 ;  /* 0x00000000ff0e7424 */ /* 0x000fe400078e00ff */
[----:B------:R-:W-:-:S10]  /*0920*/  IMAD.MOV.U32 R15, RZ, RZ, -0x80000 ;  /* 0xfff80000ff0f7424 */ /* 0x000fd400078e00ff */
[----:B------:R-:W-:Y:S05]  /*0930*/  @!P1 BRA `(.L_x_5) ;  /* 0x0000000000349947 */ /* 0x000fea0003800000 */
[----:B------:R-:W-:Y:S02]  /*0940*/  ISETP.NE.AND P1, PT, R23, 0x7ff00000, PT ;  /* 0x7ff000001700780c */ /* 0x000fe40003f25270 */
[----:B------:R-:W-:Y:S02]  /*0950*/  LOP3.LUT R15, R7, 0x80000000, R5, 0x48, !PT ;  /* 0x80000000070f7812 */ /* 0x000fe400078e4805 */
[----:B------:R-:W-:-:S13]  /*0960*/  ISETP.EQ.OR P1, PT, R24, RZ, !P1 ;  /* 0x000000ff1800720c */ /* 0x000fda0004f22670 */
[----:B------:R-:W-:Y:S01]  /*0970*/  @P1 LOP3.LUT R2, R15, 0x7ff00000, RZ, 0xfc, !PT ;  /* 0x7ff000000f021812 */ /* 0x000fe200078efcff */
[----:B------:R-:W-:Y:S02]  /*0980*/  @!P1 IMAD.MOV.U32 R14, RZ, RZ, RZ ;  /* 0x000000ffff0e9224 */ /* 0x000fe400078e00ff */
[----:B------:R-:W-:Y:S02]  /*0990*/  @P1 IMAD.MOV.U32 R14, RZ, RZ, RZ ;  /* 0x000000ffff0e1224 */ /* 0x000fe400078e00ff */
[----:B------:R-:W-:Y:S01]  /*09a0*/  @P1 IMAD.MOV.U32 R15, RZ, RZ, R2 ;  /* 0x000000ffff0f1224 */ /* 0x000fe200078e0002 */
[----:B------:R-:W-:Y:S06]  /*09b0*/  BRA `(.L_x_5) ;  /* 0x0000000000147947 */ /* 0x000fec0003800000 */
.L_x_7:
[----:B------:R-:W-:Y:S01]  /*09c0*/  LOP3.LUT R15, R5, 0x80000, RZ, 0xfc, !PT ;  /* 0x00080000050f7812 */ /* 0x000fe200078efcff */
[----:B------:R-:W-:Y:S01]  /*09d0*/  IMAD.MOV.U32 R14, RZ, RZ, R4 ;  /* 0x000000ffff0e7224 */ /* 0x000fe200078e0004 */
[----:B------:R-:W-:Y:S06]  /*09e0*/  BRA `(.L_x_5) ;  /* 0x0000000000087947 */ /* 0x000fec0003800000 */
.L_x_6:
[----:B------:R-:W-:Y:S01]  /*09f0*/  LOP3.LUT R15, R7, 0x80000, RZ, 0xfc, !PT ;  /* 0x00080000070f7812 */ /* 0x000fe200078efcff */
[----:B------:R-:W-:-:S07]  /*0a00*/  IMAD.MOV.U32 R14, RZ, RZ, R6 ;  /* 0x000000ffff0e7224 */ /* 0x000fce00078e0006 */
.L_x_5:
[----:B------:R-:W-:Y:S05]  /*0a10*/  BSYNC.RECONVERGENT B1 ;  /* 0x0000000000017941 */ /* 0x000fea0003800200 */
.L_x_3:
[----:B------:R-:W-:Y:S02]  /*0a20*/  IMAD.MOV.U32 R23, RZ, RZ, 0x0 ;  /* 0x00000000ff177424 */ /* 0x000fe400078e00ff */
[----:B------:R-:W-:Y:S02]  /*0a30*/  IMAD.MOV.U32 R2, RZ, RZ, R14 ;  /* 0x000000ffff027224 */ /* 0x000fe400078e000e */
[----:B------:R-:W-:Y:S01]  /*0a40*/  IMAD.MOV.U32 R3, RZ, RZ, R15 ;  /* 0x000000ffff037224 */ /* 0x000fe200078e000f */
[----:B------:R-:W-:Y:S06]  /*0a50*/  RET.REL.NODEC R22 `(div_f64) ;  /* 0xfffffff416687950 */ /* 0x000fec0003c3ffff */
.L_x_8:
[----:B------:R-:W-:-:S00]  /*0a60*/  BRA `(.L_x_8) ;  /* 0xfffffffc00fc7947 */ /* 0x000fc0000383ffff */
[----:B------:R-:W-:-:S00]  /*0a70*/  NOP ;  /* 0x0000000000007918 */ /* 0x000fc00000000000 */
        /* <DEDUP_REMOVED lines=8> */
.L_x_36:


//--------------------- .text.mul_f64             --------------------------
	.section	.text.mul_f64,"ax",@progbits
	.align	128
        .global         mul_f64
        .type           mul_f64,@function
        .size           mul_f64,(.L_x_39 - mul_f64)
        .other          mul_f64,@"STO_CUDA_ENTRY STV_DEFAULT"
mul_f64:
.text.mul_f64:
        /* <DEDUP_REMOVED lines=17> */
[----:B-1----:R-:W-:-:S03]  /*0110*/  IMAD R0, R0, UR8, R5 ;  /* 0x0000000800007c24 */ /* 0x002fc6000f8e0205 */
[----:B------:R-:W-:Y:S02]  /*0120*/  IMAD R2, R2, UR4, RZ ;  /* 0x0000000402027c24 */ /* 0x000fe4000f8e02ff */
[----:B--2---:R-:W-:Y:S02]  /*0130*/  IMAD R0, R0, UR9, R7 ;  /* 0x0000000900007c24 */ /* 0x004fe4000f8e0207 */
[----:B------:R-:W-:Y:S02]  /*0140*/  IMAD R2, R2, UR8, RZ ;  /* 0x0000000802027c24 */ /* 0x000fe4000f8e02ff */
[----:B----4-:R-:W-:Y:S02]  /*0150*/  IMAD R0, R0, UR10, R9 ;  /* 0x0000000a00007c24 */ /* 0x010fe4000f8e0209 */
[----:B------:R-:W-:-:S03]  /*0160*/  IMAD R2, R2, UR9, RZ ;  /* 0x0000000902027c24 */ /* 0x000fc6000f8e02ff */
[----:B------:R-:W-:Y:S01]  /*0170*/  ISETP.GE.U32.AND P0, PT, R0, UR12, PT ;  /* 0x0000000c00007c0c */ /* 0x000fe2000bf06070 */
[----:B------:R-:W-:-:S03]  /*0180*/  IMAD R10, R2, UR10, RZ ;  /* 0x0000000a020a7c24 */ /* 0x000fc6000f8e02ff */
[----:B------:R-:W-:-:S13]  /*0190*/  ISETP.GE.U32.AND.EX P0, PT, RZ, UR13, PT, P0 ;  /* 0x0000000dff007c0c */ /* 0x000fda000bf06100 */
[----:B------:R-:W-:Y:S05]  /*01a0*/  @P0 EXIT ;  /* 0x000000000000094d */ /* 0x000fea0003800000 */
[----:B------:R-:W-:Y:S01]  /*01b0*/  IMAD.MOV.U32 R11, RZ, RZ, RZ ;  /* 0x000000ffff0b7224 */ /* 0x000fe200078e00ff */
[----:B------:R-:W0:Y:S01]  /*01c0*/  LDCU.64 UR4, c[0x0][0x358] ;  /* 0x00006b00ff0477ac */ /* 0x000e220008000a00 */
[----:B------:R-:W1:Y:S01]  /*01d0*/  LDCU.128 UR8, c[0x0][0x380] ;  /* 0x00007000ff0877ac */ /* 0x000e620008000c00 */
[----:B------:R-:W2:Y:S04]  /*01e0*/  LDCU.128 UR12, c[0x0][0x390] ;  /* 0x00007200ff0c77ac */ /* 0x000ea80008000c00 */
.L_x_9:
[----:B------:R-:W-:-:S04]  /*01f0*/  IADD3 R13, P1, PT, R10, R0, RZ ;  /* 0x000000000a0d7210 */ /* 0x000fc80007f3e0ff */
[----:B------:R-:W-:Y:S01]  /*0200*/  ISETP.GE.U32.AND P0, PT, R0, R13, PT ;  /* 0x0000000d0000720c */ /* 0x000fe20003f06070 */
[----:B------:R-:W-:-:S05]  /*0210*/  IMAD.X R12, RZ, RZ, R11, P1 ;  /* 0x000000ffff0c7224 */ /* 0x000fca00008e060b */
[----:B------:R-:W-:-:S13]  /*0220*/  ISETP.GE.U32.AND.EX P0, PT, R11, R12, PT, P0 ;  /* 0x0000000c0b00720c */ /* 0x000fda0003f06100 */
[----:B0123--:R-:W-:Y:S05]  /*0230*/  @P0 EXIT ;  /* 0x000000000000094d */ /* 0x00ffea0003800000 */
[C---:B------:R-:W-:Y:S01]  /*0240*/  IMAD.SHL.U32 R8, R0.reuse, 0x8, RZ ;  /* 0x0000000800087824 */ /* 0x040fe200078e00ff */
[----:B------:R-:W-:-:S04]  /*0250*/  SHF.L.U64.HI R0, R0, 0x3, R11 ;  /* 0x0000000300007819 */ /* 0x000fc8000001020b */
[C---:B------:R-:W-:Y:S02]  /*0260*/  IADD3 R4, P1, PT, R8.reuse, UR10, RZ ;  /* 0x0000000a08047c10 */ /* 0x040fe4000ff3e0ff */
[----:B------:R-:W-:Y:S02]  /*0270*/  IADD3 R6, P0, PT, R8, UR8, RZ ;  /* 0x0000000808067c10 */ /* 0x000fe4000ff1e0ff */
[C---:B------:R-:W-:Y:S02]  /*0280*/  IADD3.X R5, PT, PT, R0.reuse, UR11, RZ, P1, !PT ;  /* 0x0000000b00057c10 */ /* 0x040fe40008ffe4ff */
[----:B------:R-:W-:-:S04]  /*0290*/  IADD3.X R7, PT, PT, R0, UR9, RZ, P0, !PT ;  /* 0x0000000900077c10 */ /* 0x000fc800087fe4ff */
[----:B------:R-:W2:Y:S04]  /*02a0*/  LDG.E.64 R4, desc[UR4][R4.64] ;  /* 0x0000000404047981 */ /* 0x000ea8000c1e1b00 */
[----:B------:R-:W2:Y:S01]  /*02b0*/  LDG.E.64 R2, desc[UR4][R6.64] ;  /* 0x0000000406027981 */ /* 0x000ea2000c1e1b00 */
[----:B------:R-:W-:-:S04]  /*02c0*/  IADD3 R8, P0, PT, R8, UR12, RZ ;  /* 0x0000000c08087c10 */ /* 0x000fc8000ff1e0ff */
[----:B------:R-:W-:Y:S02]  /*02d0*/  IADD3.X R9, PT, PT, R0, UR13, RZ, P0, !PT ;  /* 0x0000000d00097c10 */ /* 0x000fe400087fe4ff */
[----:B------:R-:W-:-:S04]  /*02e0*/  ISETP.GE.U32.AND P0, PT, R13, UR14, PT ;  /* 0x0000000e0d007c0c */ /* 0x000fc8000bf06070 */
[----:B------:R-:W-:Y:S01]  /*02f0*/  ISETP.GE.U32.AND.EX P0, PT, R12, UR15, PT, P0 ;  /* 0x0000000f0c007c0c */ /* 0x000fe2000bf06100 */
[----:B------:R-:W-:Y:S02]  /*0300*/  IMAD.MOV.U32 R0, RZ, RZ, R13 ;  /* 0x000000ffff007224 */ /* 0x000fe400078e000d */
[----:B------:R-:W-:Y:S01]  /*0310*/  IMAD.MOV.U32 R11, RZ, RZ, R12 ;  /* 0x000000ffff0b7224 */ /* 0x000fe200078e000c */
[----:B--2---:R-:W-:-:S07]  /*0320*/  DMUL R2, R2, R4 ;  /* 0x0000000402027228 */ /* 0x004fce0000000000 */
[----:B------:R3:W-:Y:S02]  /*0330*/  STG.E.64 desc[UR4][R8.64], R2 ;  /* 0x0000000208007986 */ /* 0x0007e4000c101b04 */
[----:B------:R-:W-:Y:S05]  /*0340*/  @!P0 BRA `(.L_x_9) ;  /* 0xfffffffc00a88947 */ /* 0x000fea000383ffff */
[----:B------:R-:W-:Y:S05]  /*0350*/  EXIT ;  /* 0x000000000000794d */ /* 0x000fea0003800000 */
.L_x_10:
        /* <DEDUP_REMOVED lines=10> */
.L_x_39:


//--------------------- .text.sub_f64             --------------------------
	.section	.text.sub_f64,"ax",@progbits
	.align	128
        .global         sub_f64
        .type           sub_f64,@function
        .size           sub_f64,(.L_x_40 - sub_f64)
        .other          sub_f64,@"STO_CUDA_ENTRY STV_DEFAULT"
sub_f64:
.text.sub_f64:
        /* <DEDUP_REMOVED lines=31> */
.L_x_11:
        /* <DEDUP_REMOVED lines=19> */
[----:B--2---:R-:W-:-:S07]  /*0320*/  DADD R2, R2, -R4 ;  /* 0x0000000002027229 */ /* 0x004fce0000000804 */
[----:B------:R3:W-:Y:S02]  /*0330*/  STG.E.64 desc[UR4][R8.64], R2 ;  /* 0x0000000208007986 */ /* 0x0007e4000c101b04 */
[----:B------:R-:W-:Y:S05]  /*0340*/  @!P0 BRA `(.L_x_11) ;  /* 0xfffffffc00a88947 */ /* 0x000fea000383ffff */
[----:B------:R-:W-:Y:S05]  /*0350*/  EXIT ;  /* 0x000000000000794d */ /* 0x000fea0003800000 */
.L_x_12:
        /* <DEDUP_REMOVED lines=10> */
.L_x_40:


//--------------------- .text.add_f64             --------------------------
	.section	.text.add_f64,"ax",@progbits
	.align	128
        .global         add_f64
        .type           add_f64,@function
        .size           add_f64,(.L_x_41 - add_f64)
        .other          add_f64,@"STO_CUDA_ENTRY STV_DEFAULT"
add_f64:
.text.add_f64:
        /* <DEDUP_REMOVED lines=31> */
.L_x_13:
        /* <DEDUP_REMOVED lines=19> */
[----:B--2---:R-:W-:-:S07]  /*0320*/  DADD R2, R2, R4 ;  /* 0x0000000002027229 */ /* 0x004fce0000000004 */
[----:B------:R3:W-:Y:S02]  /*0330*/  STG.E.64 desc[UR4][R8.64], R2 ;  /* 0x0000000208007986 */ /* 0x0007e4000c101b04 */
[----:B------:R-:W-:Y:S05]  /*0340*/  @!P0 BRA `(.L_x_13) ;  /* 0xfffffffc00a88947 */ /* 0x000fea000383ffff */
[----:B------:R-:W-:Y:S05]  /*0350*/  EXIT ;  /* 0x000000000000794d */ /* 0x000fea0003800000 */
.L_x_14:
        /* <DEDUP_REMOVED lines=10> */
.L_x_41:


//--------------------- .text.div_f32             --------------------------
	.section	.text.div_f32,"ax",@progbits
	.align	128
        .global         div_f32
        .type           div_f32,@function
        .size           div_f32,(.L_x_37 - div_f32)
        .other          div_f32,@"STO_CUDA_ENTRY STV_DEFAULT"
div_f32:
.text.div_f32:
        /* <DEDUP_REMOVED lines=32> */
.L_x_17:
        /* <DEDUP_REMOVED lines=10> */
[----:B------:R-:W-:-:S05]  /*02a0*/  IADD3.X R11, PT, PT, R4, UR11, RZ, P1, !PT ;  /* 0x0000000b040b7c10 */ /* 0x000fca0008ffe4ff */
[----:B------:R-:W2:Y:S01]  /*02b0*/  LDG.E R15, desc[UR4][R10.64] ;  /* 0x000000040a0f7981 */ /* 0x000ea2000c1e1900 */
[----:B------:R-:W-:-:S04]  /*02c0*/  IADD3 R8, P1, PT, R5, UR8, RZ ;  /* 0x0000000805087c10 */ /* 0x000fc8000ff3e0ff */
[----:B------:R-:W-:-:S05]  /*02d0*/  IADD3.X R9, PT, PT, R4, UR9, RZ, P1, !PT ;  /* 0x0000000904097c10 */ /* 0x000fca0008ffe4ff */
[----:B------:R-:W3:Y:S01]  /*02e0*/  LDG.E R0, desc[UR4][R8.64] ;  /* 0x0000000408007981 */ /* 0x000ee2000c1e1900 */
[----:B------:R-:W-:Y:S01]  /*02f0*/  BSSY.RECONVERGENT B0, `(.L_x_15) ;  /* 0x000000e000007945 */ /* 0x000fe20003800200 */
[----:B------:R-:W-:Y:S01]  /*0300*/  IMAD.MOV.U32 R7, RZ, RZ, R14 ;  /* 0x000000ffff077224 */ /* 0x000fe200078e000e */
[----:B--2---:R-:W0:Y:S08]  /*0310*/  MUFU.RCP R3, R15 ;  /* 0x0000000f00037308 */ /* 0x004e300000001000 */
[----:B---3--:R-:W1:Y:S01]  /*0320*/  FCHK P1, R0, R15 ;  /* 0x0000000f00007302 */ /* 0x008e620000020000 */
[----:B0-----:R-:W-:-:S04]  /*0330*/  FFMA R6, -R15, R3, 1 ;  /* 0x3f8000000f067423 */ /* 0x001fc80000000103 */
[----:B------:R-:W-:-:S04]  /*0340*/  FFMA R3, R3, R6, R3 ;  /* 0x0000000603037223 */ /* 0x000fc80000000003 */
[----:B------:R-:W-:-:S04]  /*0350*/  FFMA R6, R0, R3, RZ ;  /* 0x0000000300067223 */ /* 0x000fc800000000ff */
[----:B------:R-:W-:-:S04]  /*0360*/  FFMA R12, -R15, R6, R0 ;  /* 0x000000060f0c7223 */ /* 0x000fc80000000100 */
[----:B------:R-:W-:Y:S01]  /*0370*/  FFMA R3, R3, R12, R6 ;  /* 0x0000000c03037223 */ /* 0x000fe20000000006 */
[----:B------:R-:W-:Y:S01]  /*0380*/  IMAD.MOV.U32 R6, RZ, RZ, R13 ;  /* 0x000000ffff067224 */ /* 0x000fe200078e000d */
[----:B-1----:R-:W-:Y:S06]  /*0390*/  @!P1 BRA `(.L_x_16) ;  /* 0x00000000000c9947 */ /* 0x002fec0003800000 */
[----:B------:R-:W-:-:S07]  /*03a0*/  MOV R8, 0x3c0 ;  /* 0x000003c000087802 */ /* 0x000fce0000000f00 */
[----:B------:R-:W-:Y:S05]  /*03b0*/  CALL.REL.NOINC `($__internal_1_$__cuda_sm3x_div_rn_noftz_f32_slowpath) ;  /* 0x00000000001c7944 */ /* 0x000fea0003c00000 */
[----:B------:R-:W-:-:S07]  /*03c0*/  IMAD.MOV.U32 R3, RZ, RZ, R0 ;  /* 0x000000ffff037224 */ /* 0x000fce00078e0000 */
.L_x_16:
[----:B------:R-:W-:Y:S05]  /*03d0*/  BSYNC.RECONVERGENT B0 ;  /* 0x0000000000007941 */ /* 0x000fea0003800200 */
.L_x_15:
[----:B------:R-:W-:-:S04]  /*03e0*/  IADD3 R8, P1, PT, R5, UR6, RZ ;  /* 0x0000000605087c10 */ /* 0x000fc8000ff3e0ff */
[----:B------:R-:W-:-:S05]  /*03f0*/  IADD3.X R9, PT, PT, R4, UR7, RZ, P1, !PT ;  /* 0x0000000704097c10 */ /* 0x000fca0008ffe4ff */
[----:B------:R4:W-:Y:S01]  /*0400*/  STG.E desc[UR4][R8.64], R3 ;  /* 0x0000000308007986 */ /* 0x0009e2000c101904 */
[----:B------:R-:W-:Y:S05]  /*0410*/  @!P0 BRA `(.L_x_17) ;  /* 0xfffffffc00788947 */ /* 0x000fea000383ffff */
[----:B------:R-:W-:Y:S05]  /*0420*/  EXIT ;  /* 0x000000000000794d */ /* 0x000fea0003800000 */
        .weak           $__internal_1_$__cuda_sm3x_div_rn_noftz_f32_slowpath
        .type           $__internal_1_$__cuda_sm3x_div_rn_noftz_f32_slowpath,@function
        .size           $__internal_1_$__cuda_sm3x_div_rn_noftz_f32_slowpath,(.L_x_37 - $__internal_1_$__cuda_sm3x_div_rn_noftz_f32_slowpath)
$__internal_1_$__cuda_sm3x_div_rn_noftz_f32_slowpath:
[--C-:B------:R-:W-:Y:S01]  /*0430*/  SHF.R.U32.HI R10, RZ, 0x17, R15.reuse ;  /* 0x00000017ff0a7819 */ /* 0x100fe2000001160f */
[----:B------:R-:W-:Y:S01]  /*0440*/  BSSY.RECONVERGENT B1, `(.L_x_18) ;  /* 0x0000065000017945 */ /* 0x000fe20003800200 */
[--C-:B------:R-:W-:Y:S01]  /*0450*/  SHF.R.U32.HI R3, RZ, 0x17, R0.reuse ;  /* 0x00000017ff037819 */ /* 0x100fe20000011600 */
[----:B------:R-:W-:Y:S01]  /*0460*/  IMAD.MOV.U32 R11, RZ, RZ, R0 ;  /* 0x000000ffff0b7224 */ /* 0x000fe200078e0000 */
[----:B------:R-:W-:Y:S01]  /*0470*/  LOP3.LUT R10, R10, 0xff, RZ, 0xc0, !PT ;  /* 0x000000ff0a0a7812 */ /* 0x000fe200078ec0ff */
[----:B------:R-:W-:Y:S01]  /*0480*/  IMAD.MOV.U32 R12, RZ, RZ, R15 ;  /* 0x000000ffff0c7224 */ /* 0x000fe200078e000f */
[----:B------:R-:W-:-:S03]  /*0490*/  LOP3.LUT R14, R3, 0xff, RZ, 0xc0, !PT ;  /* 0x000000ff030e7812 */ /* 0x000fc600078ec0ff */
[----:B------:R-:W-:Y:S02]  /*04a0*/  VIADD R16, R10, 0xffffffff ;  /* 0xffffffff0a107836 */ /* 0x000fe40000000000 */
[----:B------:R-:W-:-:S03]  /*04b0*/  VIADD R13, R14, 0xffffffff ;  /* 0xffffffff0e0d7836 */ /* 0x000fc60000000000 */
[----:B------:R-:W-:-:S04]  /*04c0*/  ISETP.GT.U32.AND P1, PT, R16, 0xfd, PT ;  /* 0x000000fd1000780c */ /* 0x000fc80003f24070 */
[----:B------:R-:W-:-:S13]  /*04d0*/  ISETP.GT.U32.OR P1, PT, R13, 0xfd, P1 ;  /* 0x000000fd0d00780c */ /* 0x000fda0000f24470 */
[----:B------:R-:W-:Y:S01]  /*04e0*/  @!P1 IMAD.MOV.U32 R9, RZ, RZ, RZ ;  /* 0x000000ffff099224 */ /* 0x000fe200078e00ff */
[----:B------:R-:W-:Y:S06]  /*04f0*/  @!P1 BRA `(.L_x_19) ;  /* 0x0000000000609947 */ /* 0x000fec0003800000 */
[----:B------:R-:W-:Y:S01]  /*0500*/  FSETP.GTU.FTZ.AND P1, PT, |R0|, +INF , PT ;  /* 0x7f8000000000780b */ /* 0x000fe20003f3c200 */
[----:B------:R-:W-:Y:S01]  /*0510*/  IMAD.MOV.U32 R3, RZ, RZ, R15 ;  /* 0x000000ffff037224 */ /* 0x000fe200078e000f */
[----:B------:R-:W-:-:S04]  /*0520*/  FSETP.GTU.FTZ.AND P2, PT, |R15|, +INF , PT ;  /* 0x7f8000000f00780b */ /* 0x000fc80003f5c200 */
[----:B------:R-:W-:-:S13]  /*0530*/  PLOP3.LUT P1, PT, P1, P2, PT, 0xf8, 0x8f ;  /* 0x00000000008f781c */ /* 0x000fda0000f25f70 */
[----:B------:R-:W-:Y:S05]  /*0540*/  @P1 BRA `(.L_x_20) ;  /* 0x00000004004c1947 */ /* 0x000fea0003800000 */
[----:B------:R-:W-:-:S13]  /*0550*/  LOP3.LUT P1, RZ, R12, 0x7fffffff, R11, 0xc8, !PT ;  /* 0x7fffffff0cff7812 */ /* 0x000fda000782c80b */
[----:B------:R-:W-:Y:S05]  /*0560*/  @!P1 BRA `(.L_x_21) ;  /* 0x00000004003c9947 */ /* 0x000fea0003800000 */
[C---:B------:R-:W-:Y:S02]  /*0570*/  FSETP.NEU.FTZ.AND P3, PT, |R0|.reuse, +INF , PT ;  /* 0x7f8000000000780b */ /* 0x040fe40003f7d200 */
[----:B------:R-:W-:Y:S02]  /*0580*/  FSETP.NEU.FTZ.AND P2, PT, |R3|, +INF , PT ;  /* 0x7f8000000300780b */ /* 0x000fe40003f5d200 */
[----:B------:R-:W-:-:S11]  /*0590*/  FSETP.NEU.FTZ.AND P1, PT, |R0|, +INF , PT ;  /* 0x7f8000000000780b */ /* 0x000fd60003f3d200 */
[----:B------:R-:W-:Y:S05]  /*05a0*/  @!P2 BRA !P3, `(.L_x_21) ;  /* 0x00000004002ca947 */ /* 0x000fea0005800000 */
[----:B------:R-:W-:-:S04]  /*05b0*/  LOP3.LUT P3, RZ, R11, 0x7fffffff, RZ, 0xc0, !PT ;  /* 0x7fffffff0bff7812 */ /* 0x000fc8000786c0ff */
[----:B------:R-:W-:-:S13]  /*05c0*/  PLOP3.LUT P2, PT, P2, P3, PT, 0x2f, 0xf2 ;  /* 0x0000000000f2781c */ /* 0x000fda0001746577 */
[----:B------:R-:W-:Y:S05]  /*05d0*/  @P2 BRA `(.L_x_22) ;  /* 0x0000000400182947 */ /* 0x000fea0003800000 */
[----:B------:R-:W-:-:S04]  /*05e0*/  LOP3.LUT P2, RZ, R12, 0x7fffffff, RZ, 0xc0, !PT ;  /* 0x7fffffff0cff7812 */ /* 0x000fc8000784c0ff */
[----:B------:R-:W-:-:S13]  /*05f0*/  PLOP3.LUT P1, PT, P1, P2, PT, 0x2f, 0xf2 ;  /* 0x0000000000f2781c */ /* 0x000fda0000f24577 */
[----:B------:R-:W-:Y:S05]  /*0600*/  @P1 BRA `(.L_x_23) ;  /* 0x0000000400001947 */ /* 0x000fea0003800000 */
[----:B------:R-:W-:Y:S02]  /*0610*/  ISETP.GE.AND P1, PT, R13, RZ, PT ;  /* 0x000000ff0d00720c */ /* 0x000fe40003f26270 */
[----:B------:R-:W-:-:S11]  /*0620*/  ISETP.GE.AND P2, PT, R16, RZ, PT ;  /* 0x000000ff1000720c */ /* 0x000fd60003f46270 */
[----:B------:R-:W-:Y:S02]  /*0630*/  @P1 IMAD.MOV.U32 R9, RZ, RZ, RZ ;  /* 0x000000ffff091224 */ /* 0x000fe400078e00ff */
[----:B------:R-:W-:Y:S01]  /*0640*/  @!P1 FFMA R11, R0, 1.84467440737095516160e+19, RZ ;  /* 0x5f800000000b9823 */ /* 0x000fe200000000ff */
[----:B------:R-:W-:Y:S02]  /*0650*/  @!P1 IMAD.MOV.U32 R9, RZ, RZ, -0x40 ;  /* 0xffffffc0ff099424 */ /* 0x000fe400078e00ff */
[----:B------:R-:W-:Y:S02]  /*0660*/  @!P2 FFMA R12, R3, 1.84467440737095516160e+19, RZ ;  /* 0x5f800000030ca823 */ /* 0x000fe400000000ff */
[----:B------:R-:W-:-:S07]  /*0670*/  @!P2 VIADD R9, R9, 0x40 ;  /* 0x000000400909a836 */ /* 0x000fce0000000000 */
.L_x_19:
[----:B------:R-:W-:Y:S01]  /*0680*/  LEA R3, R10, 0xc0800000, 0x17 ;  /* 0xc08000000a037811 */ /* 0x000fe200078eb8ff */
[----:B------:R-:W-:Y:S04]  /*0690*/  BSSY.RECONVERGENT B2, `(.L_x_24) ;  /* 0x0000036000027945 */ /* 0x000fe80003800200 */
[----:B------:R-:W-:Y:S02]  /*06a0*/  IMAD.IADD R12, R12, 0x1, -R3 ;  /* 0x000000010c0c7824 */ /* 0x000fe400078e0a03 */
[----:B------:R-:W-:Y:S02]  /*06b0*/  VIADD R3, R14, 0xffffff81 ;  /* 0xffffff810e037836 */ /* 0x000fe40000000000 */
[----:B------:R-:W0:Y:S01]  /*06c0*/  MUFU.RCP R13, R12 ;  /* 0x0000000c000d7308 */ /* 0x000e220000001000 */
[----:B------:R-:W-:Y:S01]  /*06d0*/  FADD.FTZ R15, -R12, -RZ ;  /* 0x800000ff0c0f7221 */ /* 0x000fe20000010100 */
[C---:B------:R-:W-:Y:S01]  /*06e0*/  IMAD R0, R3.reuse, -0x800000, R11 ;  /* 0xff80000003007824 */ /* 0x040fe200078e020b */
[----:B------:R-:W-:-:S05]  /*06f0*/  IADD3 R10, PT, PT, R3, 0x7f, -R10 ;  /* 0x0000007f030a7810 */ /* 0x000fca0007ffe80a */
[----:B------:R-:W-:Y:S02]  /*0700*/  IMAD.IADD R10, R10, 0x1, R9 ;  /* 0x000000010a0a7824 */ /* 0x000fe400078e0209 */
[----:B0-----:R-:W-:-:S04]  /*0710*/  FFMA R14, R13, R15, 1 ;  /* 0x3f8000000d0e7423 */ /* 0x001fc8000000000f */
[----:B------:R-:W-:-:S04]  /*0720*/  FFMA R16, R13, R14, R13 ;  /* 0x0000000e0d107223 */ /* 0x000fc8000000000d */
[----:B------:R-:W-:-:S04]  /*0730*/  FFMA R11, R0, R16, RZ ;  /* 0x00000010000b7223 */ /* 0x000fc800000000ff */
[----:B------:R-:W-:-:S04]  /*0740*/  FFMA R14, R15, R11, R0 ;  /* 0x0000000b0f0e7223 */ /* 0x000fc80000000000 */
[----:B------:R-:W-:-:S04]  /*0750*/  FFMA R11, R16, R14, R11 ;  /* 0x0000000e100b7223 */ /* 0x000fc8000000000b */
[----:B------:R-:W-:-:S04]  /*0760*/  FFMA R14, R15, R11, R0 ;  /* 0x0000000b0f0e7223 */ /* 0x000fc80000000000 */
[----:B------:R-:W-:-:S05]  /*0770*/  FFMA R0, R16, R14, R11 ;  /* 0x0000000e10007223 */ /* 0x000fca000000000b */
[----:B------:R-:W-:-:S04]  /*0780*/  SHF.R.U32.HI R3, RZ, 0x17, R0 ;  /* 0x00000017ff037819 */ /* 0x000fc80000011600 */
[----:B------:R-:W-:-:S05]  /*0790*/  LOP3.LUT R3, R3, 0xff, RZ, 0xc0, !PT ;  /* 0x000000ff03037812 */ /* 0x000fca00078ec0ff */
[----:B------:R-:W-:-:S04]  /*07a0*/  IMAD.IADD R13, R3, 0x1, R10 ;  /* 0x00000001030d7824 */ /* 0x000fc800078e020a */
[----:B------:R-:W-:-:S05]  /*07b0*/  VIADD R3, R13, 0xffffffff ;  /* 0xffffffff0d037836 */ /* 0x000fca0000000000 */
[----:B------:R-:W-:-:S13]  /*07c0*/  ISETP.GE.U32.AND P1, PT, R3, 0xfe, PT ;  /* 0x000000fe0300780c */ /* 0x000fda0003f26070 */
[----:B------:R-:W-:Y:S05]  /*07d0*/  @!P1 BRA `(.L_x_25) ;  /* 0x0000000000809947 */ /* 0x000fea0003800000 */
[----:B------:R-:W-:-:S13]  /*07e0*/  ISETP.GT.AND P1, PT, R13, 0xfe, PT ;  /* 0x000000fe0d00780c */ /* 0x000fda0003f24270 */
[----:B------:R-:W-:Y:S05]  /*07f0*/  @P1 BRA `(.L_x_26) ;  /* 0x00000000006c1947 */ /* 0x000fea0003800000 */
[----:B------:R-:W-:-:S13]  /*0800*/  ISETP.GE.AND P1, PT, R13, 0x1, PT ;  /* 0x000000010d00780c */ /* 0x000fda0003f26270 */
[----:B------:R-:W-:Y:S05]  /*0810*/  @P1 BRA `(.L_x_27) ;  /* 0x0000000000741947 */ /* 0x000fea0003800000 */
[----:B------:R-:W-:Y:S02]  /*0820*/  ISETP.GE.AND P1, PT, R13, -0x18, PT ;  /* 0xffffffe80d00780c */ /* 0x000fe40003f26270 */
[----:B------:R-:W-:-:S11]  /*0830*/  LOP3.LUT R0, R0, 0x80000000, RZ, 0xc0, !PT ;  /* 0x8000000000007812 */ /* 0x000fd600078ec0ff */
[----:B------:R-:W-:Y:S05]  /*0840*/  @!P1 BRA `(.L_x_27) ;  /* 0x0000000000689947 */ /* 0x000fea0003800000 */
[CCC-:B------:R-:W-:Y:S01]  /*0850*/  FFMA.RZ R3, R16.reuse, R14.reuse, R11.reuse ;  /* 0x0000000e10037223 */ /* 0x1c0fe2000000c00b */
[C---:B------:R-:W-:Y:S02]  /*0860*/  VIADD R12, R13.reuse, 0x20 ;  /* 0x000000200d0c7836 */ /* 0x040fe40000000000 */
[CCC-:B------:R-:W-:Y:S01]  /*0870*/  FFMA.RM R10, R16.reuse, R14.reuse, R11.reuse ;  /* 0x0000000e100a7223 */ /* 0x1c0fe2000000400b */
[----:B------:R-:W-:Y:S02]  /*0880*/  ISETP.NE.AND P3, PT, R13, RZ, PT ;  /* 0x000000ff0d00720c */ /* 0x000fe40003f65270 */
[----:B------:R-:W-:Y:S01]  /*0890*/  LOP3.LUT R9, R3, 0x7fffff, RZ, 0xc0, !PT ;  /* 0x007fffff03097812 */ /* 0x000fe200078ec0ff */
[----:B------:R-:W-:Y:S01]  /*08a0*/  FFMA.RP R3, R16, R14, R11 ;  /* 0x0000000e10037223 */ /* 0x000fe2000000800b */
[----:B------:R-:W-:Y:S01]  /*08b0*/  IMAD.MOV R11, RZ, RZ, -R13 ;  /* 0x000000ffff0b7224 */ /* 0x000fe200078e0a0d */
[----:B------:R-:W-:Y:S02]  /*08c0*/  ISETP.NE.AND P2, PT, R13, RZ, PT ;  /* 0x000000ff0d00720c */ /* 0x000fe40003f45270 */
[----:B------:R-:W-:-:S02]  /*08d0*/  LOP3.LUT R9, R9, 0x800000, RZ, 0xfc, !PT ;  /* 0x0080000009097812 */ /* 0x000fc400078efcff */
[----:B------:R-:W-:Y:S02]  /*08e0*/  FSETP.NEU.FTZ.AND P1, PT, R3, R10, PT ;  /* 0x0000000a0300720b */ /* 0x000fe40003f3d000 */
[----:B------:R-:W-:Y:S02]  /*08f0*/  SHF.L.U32 R12, R9, R12, RZ ;  /* 0x0000000c090c7219 */ /* 0x000fe400000006ff */
[----:B------:R-:W-:Y:S02]  /*0900*/  SEL R10, R11, RZ, P3 ;  /* 0x000000ff0b0a7207 */ /* 0x000fe40001800000 */
[----:B------:R-:W-:Y:S02]  /*0910*/  ISETP.NE.AND P2, PT, R12, RZ, P2 ;  /* 0x000000ff0c00720c */ /* 0x000fe40001745270 */
[----:B------:R-:W-:Y:S02]  /*0920*/  SHF.R.U32.HI R10, RZ, R10, R9 ;  /* 0x0000000aff0a7219 */ /* 0x000fe40000011609 */
[----:B------:R-:W-:-:S02]  /*0930*/  PLOP3.LUT P1, PT, P1, P2, PT, 0xf8, 0x8f ;  /* 0x00000000008f781c */ /* 0x000fc40000f25f70 */
[----:B------:R-:W-:Y:S02]  /*0940*/  SHF.R.U32.HI R12, RZ, 0x1, R10 ;  /* 0x00000001ff0c7819 */ /* 0x000fe4000001160a */
[----:B------:R-:W-:-:S04]  /*0950*/  SEL R3, RZ, 0x1, !P1 ;  /* 0x00000001ff037807 */ /* 0x000fc80004800000 */
[----:B------:R-:W-:-:S04]  /*0960*/  LOP3.LUT R3, R3, 0x1, R12, 0xf8, !PT ;  /* 0x0000000103037812 */ /* 0x000fc800078ef80c */
[----:B------:R-:W-:-:S05]  /*0970*/  LOP3.LUT R3, R3, R10, RZ, 0xc0, !PT ;  /* 0x0000000a03037212 */ /* 0x000fca00078ec0ff */
[----:B------:R-:W-:-:S05]  /*0980*/  IMAD.IADD R3, R12, 0x1, R3 ;  /* 0x000000010c037824 */ /* 0x000fca00078e0203 */
[----:B------:R-:W-:Y:S01]  /*0990*/  LOP3.LUT R0, R3, R0, RZ, 0xfc, !PT ;  /* 0x0000000003007212 */ /* 0x000fe200078efcff */
[----:B------:R-:W-:Y:S06]  /*09a0*/  BRA `(.L_x_27) ;  /* 0x0000000000107947 */ /* 0x000fec0003800000 */
.L_x_26:
[----:B------:R-:W-:-:S04]  /*09b0*/  LOP3.LUT R0, R0, 0x80000000, RZ, 0xc0, !PT ;  /* 0x8000000000007812 */ /* 0x000fc800078ec0ff */
[----:B------:R-:W-:Y:S01]  /*09c0*/  LOP3.LUT R0, R0, 0x7f800000, RZ, 0xfc, !PT ;  /* 0x7f80000000007812 */ /* 0x000fe200078efcff */
[----:B------:R-:W-:Y:S06]  /*09d0*/  BRA `(.L_x_27) ;  /* 0x0000000000047947 */ /* 0x000fec0003800000 */
.L_x_25:
[----:B------:R-:W-:-:S07]  /*09e0*/  IMAD R0, R10, 0x800000, R0 ;  /* 0x008000000a007824 */ /* 0x000fce00078e0200 */
.L_x_27:
[----:B------:R-:W-:Y:S05]  /*09f0*/  BSYNC.RECONVERGENT B2 ;  /* 0x0000000000027941 */ /* 0x000fea0003800200 */
.L_x_24:
[----:B------:R-:W-:Y:S05]  /*0a00*/  BRA `(.L_x_28) ;  /* 0x0000000000207947 */ /* 0x000fea0003800000 */
.L_x_23:
[----:B------:R-:W-:-:S04]  /*0a10*/  LOP3.LUT R0, R12, 0x80000000, R11, 0x48, !PT ;  /* 0x800000000c007812 */ /* 0x000fc800078e480b */
[----:B------:R-:W-:Y:S01]  /*0a20*/  LOP3.LUT R0, R0, 0x7f800000, RZ, 0xfc, !PT ;  /* 0x7f80000000007812 */ /* 0x000fe200078efcff */
[----:B------:R-:W-:Y:S06]  /*0a30*/  BRA `(.L_x_28) ;  /* 0x0000000000147947 */ /* 0x000fec0003800000 */
.L_x_22:
[----:B------:R-:W-:Y:S01]  /*0a40*/  LOP3.LUT R0, R12, 0x80000000, R11, 0x48, !PT ;  /* 0x800000000c007812 */ /* 0x000fe200078e480b */
[----:B------:R-:W-:Y:S06]  /*0a50*/  BRA `(.L_x_28) ;  /* 0x00000000000c7947 */ /* 0x000fec0003800000 */
.L_x_21:
[----:B------:R-:W0:Y:S01]  /*0a60*/  MUFU.RSQ R0, -QNAN ;  /* 0xffc0000000007908 */ /* 0x000e220000001400 */
[----:B------:R-:W-:Y:S05]  /*0a70*/  BRA `(.L_x_28) ;  /* 0x0000000000047947 */ /* 0x000fea0003800000 */
.L_x_20:
[----:B------:R-:W-:-:S07]  /*0a80*/  FADD.FTZ R0, R0, R3 ;  /* 0x0000000300007221 */ /* 0x000fce0000010000 */
.L_x_28:
[----:B------:R-:W-:Y:S05]  /*0a90*/  BSYNC.RECONVERGENT B1 ;  /* 0x0000000000017941 */ /* 0x000fea0003800200 */
.L_x_18:
[----:B------:R-:W-:-:S04]  /*0aa0*/  IMAD.MOV.U32 R9, RZ, RZ, 0x0 ;  /* 0x00000000ff097424 */ /* 0x000fc800078e00ff */
[----:B0-----:R-:W-:Y:S05]  /*0ab0*/  RET.REL.NODEC R8 `(div_f32) ;  /* 0xfffffff408507950 */ /* 0x001fea0003c3ffff */
.L_x_29:
        /* <DEDUP_REMOVED lines=12> */
.L_x_37:


//--------------------- .text.mul_f32             --------------------------
	.section	.text.mul_f32,"ax",@progbits
	.align	128
        .global         mul_f32
        .type           mul_f32,@function
        .size           mul_f32,(.L_x_43 - mul_f32)
        .other          mul_f32,@"STO_CUDA_ENTRY STV_DEFAULT"
mul_f32:
.text.mul_f32:
        /* <DEDUP_REMOVED lines=31> */
.L_x_30:
        /* <DEDUP_REMOVED lines=11> */
[----:B------:R-:W2:Y:S04]  /*02a0*/  LDG.E R5, desc[UR4][R4.64] ;  /* 0x0000000404057981 */ /* 0x000ea8000c1e1900 */
[----:B------:R-:W2:Y:S01]  /*02b0*/  LDG.E R2, desc[UR4][R2.64] ;  /* 0x0000000402027981 */ /* 0x000ea2000c1e1900 */
[----:B------:R-:W-:-:S04]  /*02c0*/  IADD3 R6, P0, PT, R6, UR12, RZ ;  /* 0x0000000c06067c10 */ /* 0x000fc8000ff1e0ff */
[----:B------:R-:W-:Y:S02]  /*02d0*/  IADD3.X R7, PT, PT, R0, UR13, RZ, P0, !PT ;  /* 0x0000000d00077c10 */ /* 0x000fe400087fe4ff */
[----:B------:R-:W-:-:S04]  /*02e0*/  ISETP.GE.U32.AND P0, PT, R13, UR14, PT ;  /* 0x0000000e0d007c0c */ /* 0x000fc8000bf06070 */
[----:B------:R-:W-:Y:S01]  /*02f0*/  ISETP.GE.U32.AND.EX P0, PT, R10, UR15, PT, P0 ;  /* 0x0000000f0a007c0c */ /* 0x000fe2000bf06100 */
[----:B------:R-:W-:Y:S02]  /*0300*/  IMAD.MOV.U32 R0, RZ, RZ, R13 ;  /* 0x000000ffff007224 */ /* 0x000fe400078e000d */
[----:B------:R-:W-:Y:S02]  /*0310*/  IMAD.MOV.U32 R11, RZ, RZ, R10 ;  /* 0x000000ffff0b7224 */ /* 0x000fe400078e000a */
[----:B--2---:R-:W-:-:S05]  /*0320*/  FMUL R9, R2, R5 ;  /* 0x0000000502097220 */ /* 0x004fca0000400000 */
[----:B------:R3:W-:Y:S03]  /*0330*/  STG.E desc[UR4][R6.64], R9 ;  /* 0x0000000906007986 */ /* 0x0007e6000c101904 */
[----:B------:R-:W-:Y:S05]  /*0340*/  @!P0 BRA `(.L_x_30) ;  /* 0xfffffffc00a88947 */ /* 0x000fea000383ffff */
[----:B------:R-:W-:Y:S05]  /*0350*/  EXIT ;  /* 0x000000000000794d */ /* 0x000fea0003800000 */
.L_x_31:
        /* <DEDUP_REMOVED lines=10> */
.L_x_43:


//--------------------- .text.sub_f32             --------------------------
	.section	.text.sub_f32,"ax",@progbits
	.align	128
        .global         sub_f32
        .type           sub_f32,@function
        .size           sub_f32,(.L_x_44 - sub_f32)
        .other          sub_f32,@"STO_CUDA_ENTRY STV_DEFAULT"
sub_f32:
.text.sub_f32:
        /* <DEDUP_REMOVED lines=31> */
.L_x_32:
        /* <DEDUP_REMOVED lines=19> */
[----:B--2---:R-:W-:-:S05]  /*0320*/  FADD R9, R2, -R5 ;  /* 0x8000000502097221 */ /* 0x004fca0000000000 */
[----:B------:R3:W-:Y:S03]  /*0330*/  STG.E desc[UR4][R6.64], R9 ;  /* 0x0000000906007986 */ /* 0x0007e6000c101904 */
[----:B------:R-:W-:Y:S05]  /*0340*/  @!P0 BRA `(.L_x_32) ;  /* 0xfffffffc00a88947 */ /* 0x000fea000383ffff */
[----:B------:R-:W-:Y:S05]  /*0350*/  EXIT ;  /* 0x000000000000794d */ /* 0x000fea0003800000 */
.L_x_33:
        /* <DEDUP_REMOVED lines=10> */
.L_x_44:


//--------------------- .text.add_f32             --------------------------
	.section	.text.add_f32,"ax",@progbits
	.align	128
        .global         add_f32
        .type           add_f32,@function
        .size           add_f32,(.L_x_45 - add_f32)
        .other          add_f32,@"STO_CUDA_ENTRY STV_DEFAULT"
add_f32:
.text.add_f32:
        /* <DEDUP_REMOVED lines=31> */
.L_x_34:
        /* <DEDUP_REMOVED lines=19> */
[----:B--2---:R-:W-:-:S05]  /*0320*/  FADD R9, R2, R5 ;  /* 0x0000000502097221 */ /* 0x004fca0000000000 */
[----:B------:R3:W-:Y:S03]  /*0330*/  STG.E desc[UR4][R6.64], R9 ;  /* 0x0000000906007986 */ /* 0x0007e6000c101904 */
[----:B------:R-:W-:Y:S05]  /*0340*/  @!P0 BRA `(.L_x_34) ;  /* 0xfffffffc00a88947 */ /* 0x000fea000383ffff */
[----:B------:R-:W-:Y:S05]  /*0350*/  EXIT ;  /* 0x000000000000794d */ /* 0x000fea0003800000 */
.L_x_35:
        /* <DEDUP_REMOVED lines=10> */
.L_x_45:


//--------------------- .nv.shared.reserved.0     --------------------------
	.section	.nv.shared.reserved.0,"aw",@nobits
	.weak		__nv_reservedSMEM_offset_0_alias
	.size		__nv_reservedSMEM_offset_0_alias, 0, 64
	.other		__nv_reservedSMEM_offset_0_alias,@"STO_CUDA_RESERVED_SHARED STV_DEFAULT"
__nv_reservedSMEM_offset_0_alias:
	.zero		0
	.zero		64


//--------------------- .nv.constant0.div_f64     --------------------------
	.section	.nv.constant0.div_f64,"a",@progbits
	.sectionflags	@""
	.align	4
.nv.constant0.div_f64:
	.zero		928


//--------------------- .nv.constant0.mul_f64     --------------------------
	.section	.nv.constant0.mul_f64,"a",@progbits
	.sectionflags	@""
	.align	4
.nv.constant0.mul_f64:
	.zero		928


//--------------------- .nv.constant0.sub_f64     --------------------------
	.section	.nv.constant0.sub_f64,"a",@progbits
	.sectionflags	@""
	.align	4
.nv.constant0.sub_f64:
	.zero		928


//--------------------- .nv.constant0.add_f64     --------------------------
	.section	.nv.constant0.add_f64,"a",@progbits
	.sectionflags	@""
	.align	4
.nv.constant0.add_f64:
	.zero		928


//--------------------- .nv.constant0.div_f32     --------------------------
	.section	.nv.constant0.div_f32,"a",@progbits
	.sectionflags	@""
	.align	4
.nv.constant0.div_f32:
	.zero		928


//--------------------- .nv.constant0.mul_f32     --------------------------
	.section	.nv.constant0.mul_f32,"a",@progbits
	.sectionflags	@""
	.align	4
.nv.constant0.mul_f32:
	.zero		928


//--------------------- .nv.constant0.sub_f32     --------------------------
	.section	.nv.constant0.sub_f32,"a",@progbits
	.sectionflags	@""
	.align	4
.nv.constant0.sub_f32:
	.zero		928


//--------------------- .nv.constant0.add_f32     --------------------------
	.section	.nv.constant0.add_f32,"a",@progbits
	.sectionflags	@""
	.align	4
.nv.constant0.add_f32:
	.zero		928


//--------------------- SYMBOLS --------------------------

	.type		.nv.reservedSmem.offset0,@object
	.size		.nv.reservedSmem.offset0,0x4
